	.target	sm_90a

	.elftype	@"ET_EXEC"


//--------------------- .note.nv.tkinfo           --------------------------
	.section	.note.nv.tkinfo,"",@"SHT_NOTE"
	.sectionflags	@"SHF_NOTE_NV_TKINFO"
	.tkinfo
        /*0018*/ 	.word	0x00000002
        /*0030*/ 	.string	""
        /*0030*/ 	.string	"ptxas"
        /*0030*/ 	.string	"Cuda compilation tools, release 13.0, V13.0.88"
        /*0030*/ 	.string	"Build cuda_13.0.r13.0/compiler.36424714_0"
        /*0030*/ 	.string	"-v  -suppress-debug-info  -lineinfo  -arch sm_90a "



//--------------------- .note.nv.cuinfo           --------------------------
	.section	.note.nv.cuinfo,"",@"SHT_NOTE"
	.sectionflags	@"SHF_NOTE_NV_CUINFO"
        /*0018*/ 	.short	0x0002
        /*001a*/ 	.short	0x005a
        /*001c*/ 	.short	0x0082
	.zero		2


//--------------------- .nv.info                  --------------------------
	.section	.nv.info,"",@"SHT_CUDA_INFO"
	.align	4


	//----- nvinfo : EIATTR_REGCOUNT
	.align		4
        /*0000*/ 	.byte	0x04, 0x2f
        /*0002*/ 	.short	(.L_1 - .L_0)
	.align		4
.L_0:
        /*0004*/ 	.word	index@(matmul_kernel)
        /*0008*/ 	.word	0x000000ff


	//----- nvinfo : EIATTR_FRAME_SIZE
	.align		4
.L_1:
        /*000c*/ 	.byte	0x04, 0x11
        /*000e*/ 	.short	(.L_3 - .L_2)
	.align		4
.L_2:
        /*0010*/ 	.word	index@(matmul_kernel)
        /*0014*/ 	.word	0x000004a8


	//----- nvinfo : EIATTR_MIN_STACK_SIZE
	.align		4
.L_3:
        /*0018*/ 	.byte	0x04, 0x12
        /*001a*/ 	.short	(.L_5 - .L_4)
	.align		4
.L_4:
        /*001c*/ 	.word	index@(matmul_kernel)
        /*0020*/ 	.word	0x000004a8
.L_5:


//--------------------- .nv.compat                --------------------------
	.section	.nv.compat,"",@"SHT_CUDA_COMPAT_INFO"
	.align	4
        /*0000*/ 	.byte	0x02, 0x09, 0x01, 0x00, 0x02, 0x02, 0x04, 0x00, 0x02, 0x05, 0x05, 0x00, 0x03, 0x07, 0x01, 0x01
        /*0010*/ 	.byte	0x02, 0x03, 0x00, 0x00, 0x02, 0x06, 0x01, 0x00, 0x04, 0x0b, 0x08, 0x00, 0x00, 0x00, 0x00, 0x00
        /*0020*/ 	.byte	0x00, 0x00, 0x00, 0x00


//--------------------- .nv.info.matmul_kernel    --------------------------
	.section	.nv.info.matmul_kernel,"",@"SHT_CUDA_INFO"
	.sectionflags	@""
	.align	4


	//----- nvinfo : EIATTR_CUDA_API_VERSION
	.align		4
        /*0000*/ 	.byte	0x04, 0x37
        /*0002*/ 	.short	(.L_7 - .L_6)
.L_6:
        /*0004*/ 	.word	0x00000082


	//----- nvinfo : EIATTR_KPARAM_INFO
	.align		4
.L_7:
        /*0008*/ 	.byte	0x04, 0x17
        /*000a*/ 	.short	(.L_9 - .L_8)
.L_8:
        /*000c*/ 	.word	0x00000000
        /*0010*/ 	.short	0x000d
        /*0012*/ 	.short	0x0048
        /*0014*/ 	.byte	0x00, 0xf4, 0x21, 0x00


	//----- nvinfo : EIATTR_KPARAM_INFO
	.align		4
.L_9:
        /*0018*/ 	.byte	0x04, 0x17
        /*001a*/ 	.short	(.L_11 - .L_10)
.L_10:
        /*001c*/ 	.word	0x00000000
        /*0020*/ 	.short	0x000c
        /*0022*/ 	.short	0x0040
        /*0024*/ 	.byte	0x00, 0xf4, 0x21, 0x00


	//----- nvinfo : EIATTR_KPARAM_INFO
	.align		4
.L_11:
        /*0028*/ 	.byte	0x04, 0x17
        /*002a*/ 	.short	(.L_13 - .L_12)
.L_12:
        /*002c*/ 	.word	0x00000000
        /*0030*/ 	.short	0x000b
        /*0032*/ 	.short	0x0038
        /*0034*/ 	.byte	0x00, 0xf0, 0x11, 0x00


	//----- nvinfo : EIATTR_KPARAM_INFO
	.align		4
.L_13:
        /*0038*/ 	.byte	0x04, 0x17
        /*003a*/ 	.short	(.L_15 - .L_14)
.L_14:
        /*003c*/ 	.word	0x00000000
        /*0040*/ 	.short	0x000a
        /*0042*/ 	.short	0x0034
        /*0044*/ 	.byte	0x00, 0xf0, 0x11, 0x00


	//----- nvinfo : EIATTR_KPARAM_INFO
	.align		4
.L_15:
        /*0048*/ 	.byte	0x04, 0x17
        /*004a*/ 	.short	(.L_17 - .L_16)
.L_16:
        /*004c*/ 	.word	0x00000000
        /*0050*/ 	.short	0x0009
        /*0052*/ 	.short	0x0030
        /*0054*/ 	.byte	0x00, 0xf0, 0x11, 0x00


	//----- nvinfo : EIATTR_KPARAM_INFO
	.align		4
.L_17:
        /*0058*/ 	.byte	0x04, 0x17
        /*005a*/ 	.short	(.L_19 - .L_18)
.L_18:
        /*005c*/ 	.word	0x00000000
        /*0060*/ 	.short	0x0008
        /*0062*/ 	.short	0x002c
        /*0064*/ 	.byte	0x00, 0xf0, 0x11, 0x00


	//----- nvinfo : EIATTR_KPARAM_INFO
	.align		4
.L_19:
        /*0068*/ 	.byte	0x04, 0x17
        /*006a*/ 	.short	(.L_21 - .L_20)
.L_20:
        /*006c*/ 	.word	0x00000000
        /*0070*/ 	.short	0x0007
        /*0072*/ 	.short	0x0028
        /*0074*/ 	.byte	0x00, 0xf0, 0x11, 0x00


	//----- nvinfo : EIATTR_KPARAM_INFO
	.align		4
.L_21:
        /*0078*/ 	.byte	0x04, 0x17
        /*007a*/ 	.short	(.L_23 - .L_22)
.L_22:
        /*007c*/ 	.word	0x00000000
        /*0080*/ 	.short	0x0006
        /*0082*/ 	.short	0x0024
        /*0084*/ 	.byte	0x00, 0xf0, 0x11, 0x00


	//----- nvinfo : EIATTR_KPARAM_INFO
	.align		4
.L_23:
        /*0088*/ 	.byte	0x04, 0x17
        /*008a*/ 	.short	(.L_25 - .L_24)
.L_24:
        /*008c*/ 	.word	0x00000000
        /*0090*/ 	.short	0x0005
        /*0092*/ 	.short	0x0020
        /*0094*/ 	.byte	0x00, 0xf0, 0x11, 0x00


	//----- nvinfo : EIATTR_KPARAM_INFO
	.align		4
.L_25:
        /*0098*/ 	.byte	0x04, 0x17
        /*009a*/ 	.short	(.L_27 - .L_26)
.L_26:
        /*009c*/ 	.word	0x00000000
        /*00a0*/ 	.short	0x0004
        /*00a2*/ 	.short	0x001c
        /*00a4*/ 	.byte	0x00, 0xf0, 0x11, 0x00


	//----- nvinfo : EIATTR_KPARAM_INFO
	.align		4
.L_27:
        /*00a8*/ 	.byte	0x04, 0x17
        /*00aa*/ 	.short	(.L_29 - .L_28)
.L_28:
        /*00ac*/ 	.word	0x00000000
        /*00b0*/ 	.short	0x0003
        /*00b2*/ 	.short	0x0018
        /*00b4*/ 	.byte	0x00, 0xf0, 0x11, 0x00


	//----- nvinfo : EIATTR_KPARAM_INFO
	.align		4
.L_29:
        /*00b8*/ 	.byte	0x04, 0x17
        /*00ba*/ 	.short	(.L_31 - .L_30)
.L_30:
        /*00bc*/ 	.word	0x00000000
        /*00c0*/ 	.short	0x0002
        /*00c2*/ 	.short	0x0010
        /*00c4*/ 	.byte	0x00, 0xf4, 0x21, 0x00


	//----- nvinfo : EIATTR_KPARAM_INFO
	.align		4
.L_31:
        /*00c8*/ 	.byte	0x04, 0x17
        /*00ca*/ 	.short	(.L_33 - .L_32)
.L_32:
        /*00cc*/ 	.word	0x00000000
        /*00d0*/ 	.short	0x0001
        /*00d2*/ 	.short	0x0008
        /*00d4*/ 	.byte	0x00, 0xf4, 0x21, 0x00


	//----- nvinfo : EIATTR_KPARAM_INFO
	.align		4
.L_33:
        /*00d8*/ 	.byte	0x04, 0x17
        /*00da*/ 	.short	(.L_35 - .L_34)
.L_34:
        /*00dc*/ 	.word	0x00000000
        /*00e0*/ 	.short	0x0000
        /*00e2*/ 	.short	0x0000
        /*00e4*/ 	.byte	0x00, 0xf4, 0x21, 0x00


	//----- nvinfo : EIATTR_SPARSE_MMA_MASK
	.align		4
.L_35:
        /*00e8*/ 	.byte	0x03, 0x50
        /*00ea*/ 	.short	0x0000


	//----- nvinfo : EIATTR_MAXREG_COUNT
	.align		4
        /*00ec*/ 	.byte	0x03, 0x1b
        /*00ee*/ 	.short	0x00ff


	//----- nvinfo : EIATTR_NUM_BARRIERS
	.align		4
        /*00f0*/ 	.byte	0x02, 0x4c
        /*00f2*/ 	.byte	0x01
	.zero		1


	//----- nvinfo : EIATTR_ANNOTATIONS
	.align		4
        /*00f4*/ 	.byte	0x04, 0x55
        /*00f6*/ 	.short	(.L_37 - .L_36)


	//   ....[0]....
.L_36:
        /*00f8*/ 	.word	0x00000001
        /*00fc*/ 	.byte	0x20, 0x05, 0x00, 0x00, 0x01, 0x00, 0x00, 0x00, 0x90, 0x05, 0x00, 0x00, 0x01, 0x00, 0x00, 0x00
        /* <DEDUP_REMOVED lines=536> */
        /*228c*/ 	.byte	0x60, 0xdf, 0x00, 0x00, 0x01, 0x00, 0x00, 0x00, 0xb0, 0xdf, 0x00, 0x00


	//----- nvinfo : EIATTR_MERCURY_ISA_VERSION
	.align		4
.L_37:
        /*2298*/ 	.byte	0x03, 0x5f
        /*229a*/ 	.short	0x0101


	//----- nvinfo : EIATTR_EXIT_INSTR_OFFSETS
	.align		4
        /*229c*/ 	.byte	0x04, 0x1c
        /*229e*/ 	.short	(.L_39 - .L_38)


	//   ....[0]....
.L_38:
        /*22a0*/ 	.word	0x0000fc70


	//   ....[1]....
        /*22a4*/ 	.word	0x0000fca0


	//----- nvinfo : EIATTR_REQNTID
	.align		4
.L_39:
        /*22a8*/ 	.byte	0x04, 0x10
        /*22aa*/ 	.short	(.L_41 - .L_40)
.L_40:
        /*22ac*/ 	.word	0x00000100
        /*22b0*/ 	.word	0x00000001
        /*22b4*/ 	.word	0x00000001


	//----- nvinfo : EIATTR_CBANK_PARAM_SIZE
	.align		4
.L_41:
        /*22b8*/ 	.byte	0x03, 0x19
        /*22ba*/ 	.short	0x0050


	//----- nvinfo : EIATTR_PARAM_CBANK
	.align		4
        /*22bc*/ 	.byte	0x04, 0x0a
        /*22be*/ 	.short	(.L_43 - .L_42)
	.align		4
.L_42:
        /*22c0*/ 	.word	index@(.nv.constant0.matmul_kernel)
        /*22c4*/ 	.short	0x0210
        /*22c6*/ 	.short	0x0050


	//----- nvinfo : EIATTR_SW_WAR
	.align		4
.L_43:
        /*22c8*/ 	.byte	0x04, 0x36
        /*22ca*/ 	.short	(.L_45 - .L_44)
.L_44:
        /*22cc*/ 	.word	0x00000008
.L_45:


//--------------------- .nv.callgraph             --------------------------
	.section	.nv.callgraph,"",@"SHT_CUDA_CALLGRAPH"
	.align	4
	.sectionentsize	8
	.align		4
        /*0000*/ 	.word	0x00000000
	.align		4
        /*0004*/ 	.word	0xffffffff
	.align		4
        /*0008*/ 	.word	0x00000000
	.align		4
        /*000c*/ 	.word	0xfffffffe
	.align		4
        /*0010*/ 	.word	0x00000000
	.align		4
        /*0014*/ 	.word	0xfffffffd
	.align		4
        /*0018*/ 	.word	0x00000000
	.align		4
        /*001c*/ 	.word	0xfffffffc


//--------------------- .text.matmul_kernel       --------------------------
	.section	.text.matmul_kernel,"ax",@progbits
	.align	128
        .global         matmul_kernel
        .type           matmul_kernel,@function
        .size           matmul_kernel,(.L_x_4 - matmul_kernel)
        .other          matmul_kernel,@"STO_CUDA_ENTRY STV_DEFAULT"
matmul_kernel:
.text.matmul_kernel:
[----:B------:R-:W0:Y:S08]  /*0000*/  LDC R1, c[0x0][0x28] ;  /* 0x00000a00ff017b82 */ /* 0x000e300000000800 */
[----:B------:R-:W1:Y:S01]  /*0010*/  LDC.64 R16, c[0x0][0x228] ;  /* 0x00008a00ff107b82 */ /* 0x000e620000000a00 */
[----:B------:R-:W2:Y:S01]  /*0020*/  S2R R5, SR_CTAID.X ;  /* 0x0000000000057919 */ /* 0x000ea20000002500 */
[----:B0-----:R-:W-:Y:S01]  /*0030*/  VIADD R1, R1, 0xfffffb58 ;  /* 0xfffffb5801017836 */ /* 0x001fe20000000000 */
[----:B------:R-:W-:Y:S01]  /*0040*/  UMOV UR16, 0x400 ;  /* 0x0000040000107882 */ /* 0x000fe20000000000 */
[----:B------:R-:W-:Y:S01]  /*0050*/  ULDC.64 UR18, c[0x0][0x208] ;  /* 0x0000820000127ab9 */ /* 0x000fe20000000a00 */
[----:B------:R-:W0:Y:S03]  /*0060*/  S2R R126, SR_TID.X ;  /* 0x00000000007e7919 */ /* 0x000e260000002100 */
[----:B------:R-:W3:Y:S08]  /*0070*/  LDC R248, c[0x0][0x230] ;  /* 0x00008c00fff87b82 */ /* 0x000ef00000000800 */
[----:B------:R-:W4:Y:S01]  /*0080*/  S2UR UR4, SR_CgaCtaId ;  /* 0x00000000000479c3 */ /* 0x000f220000008800 */
[----:B-1----:R-:W-:-:S05]  /*0090*/  VIADD R0, R17, 0x3f ;  /* 0x0000003f11007836 */ /* 0x002fca0000000000 */
[----:B------:R-:W-:Y:S01]  /*00a0*/  SHF.R.S32.HI R3, RZ, 0x1f, R0 ;  /* 0x0000001fff037819 */ /* 0x000fe20000011400 */
[----:B---3--:R-:W-:-:S03]  /*00b0*/  VIADD R248, R248, 0x7f ;  /* 0x0000007ff8f87836 */ /* 0x008fc60000000000 */
[----:B------:R-:W-:Y:S02]  /*00c0*/  LEA.HI R3, R3, R0, RZ, 0x6 ;  /* 0x0000000003037211 */ /* 0x000fe400078f30ff */
[----:B--2---:R-:W-:Y:S02]  /*00d0*/  IABS R8, R5 ;  /* 0x0000000500087213 */ /* 0x004fe40000000000 */
[----:B------:R-:W-:Y:S01]  /*00e0*/  SHF.R.S32.HI R3, RZ, 0x6, R3 ;  /* 0x00000006ff037819 */ /* 0x000fe20000011403 */
[----:B----4-:R-:W-:-:S04]  /*00f0*/  ULEA UR16, UR4, UR16, 0x18 ;  /* 0x0000001004107291 */ /* 0x010fc8000f8ec03f */
[----:B------:R-:W-:-:S05]  /*0100*/  IMAD.SHL.U32 R4, R3, 0x8, RZ ;  /* 0x0000000803047824 */ /* 0x000fca00078e00ff */
[-C--:B------:R-:W-:Y:S02]  /*0110*/  IABS R7, R4.reuse ;  /* 0x0000000400077213 */ /* 0x080fe40000000000 */
[----:B------:R-:W-:Y:S02]  /*0120*/  IABS R10, R4 ;  /* 0x00000004000a7213 */ /* 0x000fe40000000000 */
[----:B------:R-:W1:Y:S08]  /*0130*/  I2F.RP R0, R7 ;  /* 0x0000000700007306 */ /* 0x000e700000209400 */
[----:B-1----:R-:W1:Y:S02]  /*0140*/  MUFU.RCP R0, R0 ;  /* 0x0000000000007308 */ /* 0x002e640000001000 */
[----:B-1----:R-:W-:-:S02]  /*0150*/  VIADD R2, R0, 0xffffffe ;  /* 0x0ffffffe00027836 */ /* 0x002fc40000000000 */
[----:B------:R-:W-:-:S04]  /*0160*/  IMAD.MOV R0, RZ, RZ, -R10 ;  /* 0x000000ffff007224 */ /* 0x000fc800078e0a0a */
[----:B------:R1:W2:Y:S02]  /*0170*/  F2I.FTZ.U32.TRUNC.NTZ R3, R2 ;  /* 0x0000000200037305 */ /* 0x0002a4000021f000 */
[----:B-1----:R-:W-:Y:S02]  /*0180*/  IMAD.MOV.U32 R2, RZ, RZ, RZ ;  /* 0x000000ffff027224 */ /* 0x002fe400078e00ff */
[----:B--2---:R-:W-:-:S04]  /*0190*/  IMAD.MOV R6, RZ, RZ, -R3 ;  /* 0x000000ffff067224 */ /* 0x004fc800078e0a03 */
[----:B------:R-:W-:Y:S02]  /*01a0*/  IMAD R9, R6, R7, RZ ;  /* 0x0000000706097224 */ /* 0x000fe400078e02ff */
[----:B------:R-:W-:Y:S02]  /*01b0*/  IMAD.MOV.U32 R6, RZ, RZ, R8 ;  /* 0x000000ffff067224 */ /* 0x000fe400078e0008 */
[----:B------:R-:W-:-:S06]  /*01c0*/  IMAD.HI.U32 R3, R3, R9, R2 ;  /* 0x0000000903037227 */ /* 0x000fcc00078e0002 */
[----:B------:R-:W-:-:S04]  /*01d0*/  IMAD.HI.U32 R3, R3, R6, RZ ;  /* 0x0000000603037227 */ /* 0x000fc800078e00ff */
[----:B------:R-:W-:-:S05]  /*01e0*/  IMAD R0, R3, R0, R6 ;  /* 0x0000000003007224 */ /* 0x000fca00078e0206 */
[----:B------:R-:W-:-:S13]  /*01f0*/  ISETP.GT.U32.AND P1, PT, R7, R0, PT ;  /* 0x000000000700720c */ /* 0x000fda0003f24070 */
[----:B------:R-:W-:Y:S02]  /*0200*/  @!P1 IMAD.IADD R0, R0, 0x1, -R7 ;  /* 0x0000000100009824 */ /* 0x000fe400078e0a07 */
[----:B------:R-:W-:Y:S01]  /*0210*/  @!P1 VIADD R3, R3, 0x1 ;  /* 0x0000000103039836 */ /* 0x000fe20000000000 */
[----:B------:R-:W-:Y:S02]  /*0220*/  ISETP.NE.AND P1, PT, R4, RZ, PT ;  /* 0x000000ff0400720c */ /* 0x000fe40003f25270 */
[----:B------:R-:W-:Y:S02]  /*0230*/  ISETP.GE.U32.AND P0, PT, R0, R7, PT ;  /* 0x000000070000720c */ /* 0x000fe40003f06070 */
[----:B------:R-:W-:-:S04]  /*0240*/  LOP3.LUT R0, R5, R4, RZ, 0x3c, !PT ;  /* 0x0000000405007212 */ /* 0x000fc800078e3cff */
[----:B------:R-:W-:Y:S01]  /*0250*/  ISETP.GE.AND P2, PT, R0, RZ, PT ;  /* 0x000000ff0000720c */ /* 0x000fe20003f46270 */
[----:B------:R-:W-:-:S06]  /*0260*/  VIADD R0, R16, 0xff ;  /* 0x000000ff10007836 */ /* 0x000fcc0000000000 */
[----:B------:R-:W-:-:S04]  /*0270*/  @P0 VIADD R3, R3, 0x1 ;  /* 0x0000000103030836 */ /* 0x000fc80000000000 */
[----:B------:R-:W-:Y:S01]  /*0280*/  IMAD.MOV.U32 R2, RZ, RZ, R3 ;  /* 0x000000ffff027224 */ /* 0x000fe200078e0003 */
[----:B------:R-:W-:-:S03]  /*0290*/  SHF.R.S32.HI R3, RZ, 0x1f, R0 ;  /* 0x0000001fff037819 */ /* 0x000fc60000011400 */
[----:B------:R-:W-:Y:S01]  /*02a0*/  @!P2 IMAD.MOV R2, RZ, RZ, -R2 ;  /* 0x000000ffff02a224 */ /* 0x000fe200078e0a02 */
[----:B------:R-:W-:Y:S02]  /*02b0*/  @!P1 LOP3.LUT R2, RZ, R4, RZ, 0x33, !PT ;  /* 0x00000004ff029212 */ /* 0x000fe400078e33ff */
[----:B------:R-:W-:-:S03]  /*02c0*/  LEA.HI R3, R3, R0, RZ, 0x8 ;  /* 0x0000000003037211 */ /* 0x000fc600078f40ff */
[----:B------:R-:W-:Y:S02]  /*02d0*/  IMAD.SHL.U32 R6, R2, 0x8, RZ ;  /* 0x0000000802067824 */ /* 0x000fe400078e00ff */
[----:B------:R-:W-:-:S03]  /*02e0*/  IMAD.MOV R2, RZ, RZ, -R2 ;  /* 0x000000ffff027224 */ /* 0x000fc600078e0a02 */
[----:B------:R-:W-:Y:S01]  /*02f0*/  LEA.HI.SX32 R3, R3, -R6, 0x18 ;  /* 0x8000000603037211 */ /* 0x000fe200078fc2ff */
[----:B------:R-:W-:-:S03]  /*0300*/  IMAD R4, R4, R2, R5 ;  /* 0x0000000204047224 */ /* 0x000fc600078e0205 */
[----:B------:R-:W-:Y:S02]  /*0310*/  VIMNMX R11, R3, 0x8, PT ;  /* 0x00000008030b7848 */ /* 0x000fe40003fe0100 */
[----:B------:R-:W-:Y:S02]  /*0320*/  IABS R9, R4 ;  /* 0x0000000400097213 */ /* 0x000fe40000000000 */
[----:B------:R-:W-:-:S04]  /*0330*/  IABS R7, R11 ;  /* 0x0000000b00077213 */ /* 0x000fc80000000000 */
[----:B------:R-:W1:Y:S08]  /*0340*/  I2F.RP R0, R7 ;  /* 0x0000000700007306 */ /* 0x000e700000209400 */
[----:B-1----:R-:W1:Y:S02]  /*0350*/  MUFU.RCP R0, R0 ;  /* 0x0000000000007308 */ /* 0x002e640000001000 */
[----:B-1----:R-:W-:-:S06]  /*0360*/  VIADD R3, R0, 0xffffffe ;  /* 0x0ffffffe00037836 */ /* 0x002fcc0000000000 */
[----:B------:R-:W1:Y:S02]  /*0370*/  F2I.FTZ.U32.TRUNC.NTZ R3, R3 ;  /* 0x0000000300037305 */ /* 0x000e64000021f000 */
[----:B-1----:R-:W-:-:S04]  /*0380*/  IMAD.MOV R8, RZ, RZ, -R3 ;  /* 0x000000ffff087224 */ /* 0x002fc800078e0a03 */
[----:B------:R-:W-:Y:S01]  /*0390*/  IMAD.MOV.U32 R2, RZ, RZ, R8 ;  /* 0x000000ffff027224 */ /* 0x000fe200078e0008 */
[----:B------:R-:W-:-:S03]  /*03a0*/  IABS R8, R11 ;  /* 0x0000000b00087213 */ /* 0x000fc60000000000 */
[----:B------:R-:W-:Y:S02]  /*03b0*/  IMAD R5, R2, R7, RZ ;  /* 0x0000000702057224 */ /* 0x000fe400078e02ff */
[----:B------:R-:W-:Y:S02]  /*03c0*/  IMAD.MOV.U32 R2, RZ, RZ, RZ ;  /* 0x000000ffff027224 */ /* 0x000fe400078e00ff */
[----:B------:R-:W-:Y:S02]  /*03d0*/  IMAD.MOV R0, RZ, RZ, -R8 ;  /* 0x000000ffff007224 */ /* 0x000fe400078e0a08 */
[----:B------:R-:W-:Y:S01]  /*03e0*/  IMAD.HI.U32 R2, R3, R5, R2 ;  /* 0x0000000503027227 */ /* 0x000fe200078e0002 */
[----:B0-----:R-:W-:-:S05]  /*03f0*/  LOP3.LUT R3, R126, 0xff, RZ, 0xc0, !PT ;  /* 0x000000ff7e037812 */ /* 0x001fca00078ec0ff */
        /* <DEDUP_REMOVED lines=8> */
[----:B------:R-:W-:-:S07]  /*0480*/  ISETP.GE.AND P2, PT, R0, RZ, PT ;  /* 0x000000ff0000720c */ /* 0x000fce0003f46270 */
[----:B------:R-:W-:Y:S01]  /*0490*/  @P0 VIADD R2, R2, 0x1 ;  /* 0x0000000102020836 */ /* 0x000fe20000000000 */
[----:B------:R-:W-:-:S05]  /*04a0*/  ISETP.GT.AND P0, PT, R248, 0x7f, PT ;  /* 0x0000007ff800780c */ /* 0x000fca0003f04270 */
[----:B------:R-:W-:Y:S01]  /*04b0*/  @!P2 IMAD.MOV R2, RZ, RZ, -R2 ;  /* 0x000000ffff02a224 */ /* 0x000fe200078e0a02 */
[----:B------:R-:W-:-:S05]  /*04c0*/  @!P1 LOP3.LUT R2, RZ, R11, RZ, 0x33, !PT ;  /* 0x0000000bff029212 */ /* 0x000fca00078e33ff */
[----:B------:R-:W-:-:S04]  /*04d0*/  IMAD.MOV R0, RZ, RZ, -R2 ;  /* 0x000000ffff007224 */ /* 0x000fc800078e0a02 */
[----:B------:R-:W-:-:S04]  /*04e0*/  IMAD R0, R11, R0, R4 ;  /* 0x000000000b007224 */ /* 0x000fc800078e0204 */
[----:B------:R-:W-:-:S04]  /*04f0*/  IMAD.IADD R0, R6, 0x1, R0 ;  /* 0x0000000106007824 */ /* 0x000fc800078e0200 */
[----:B------:R-:W-:Y:S02]  /*0500*/  IMAD R22, R0, 0x100, R3 ;  /* 0x0000010000167824 */ /* 0x000fe400078e0203 */
[----:B------:R-:W-:-:S03]  /*0510*/  IMAD.SHL.U32 R0, R2, 0x40, RZ ;  /* 0x0000004002007824 */ /* 0x000fc600078e00ff */
[----:B------:R0:W-:Y:S01]  /*0520*/  STL [R1+0x43c], R22 ;  /* 0x00043c1601007387 */ /* 0x0001e20000100800 */
[----:B------:R-:W-:Y:S05]  /*0530*/  @P0 BRA `(.L_x_0) ;  /* 0x00000000004c0947 */ /* 0x000fea0003800000 */
[----:B------:R-:W-:Y:S01]  /*0540*/  IMAD.SHL.U32 R2, R126, 0x80, RZ ;  /* 0x000000807e027824 */ /* 0x000fe200078e00ff */
[----:B------:R-:W-:Y:S02]  /*0550*/  CS2R R8, SRZ ;  /* 0x0000000000087805 */ /* 0x000fe4000001ff00 */
[----:B------:R-:W-:Y:S02]  /*0560*/  CS2R R10, SRZ ;  /* 0x00000000000a7805 */ /* 0x000fe4000001ff00 */
[----:B------:R-:W-:Y:S02]  /*0570*/  CS2R R4, SRZ ;  /* 0x0000000000047805 */ /* 0x000fe4000001ff00 */
[----:B------:R-:W-:Y:S01]  /*0580*/  CS2R R6, SRZ ;  /* 0x0000000000067805 */ /* 0x000fe2000001ff00 */
[----:B------:R1:W-:Y:S01]  /*0590*/  STL [R1+0x440], R2 ;  /* 0x0004400201007387 */ /* 0x0003e20000100800 */
[----:B------:R-:W-:Y:S02]  /*05a0*/  CS2R R32, SRZ ;  /* 0x0000000000207805 */ /* 0x000fe4000001ff00 */
[----:B------:R-:W-:-:S02]  /*05b0*/  CS2R R34, SRZ ;  /* 0x0000000000227805 */ /* 0x000fc4000001ff00 */
[----:B------:R-:W-:Y:S02]  /*05c0*/  CS2R R36, SRZ ;  /* 0x0000000000247805 */ /* 0x000fe4000001ff00 */
[----:B------:R-:W-:Y:S02]  /*05d0*/  CS2R R38, SRZ ;  /* 0x0000000000267805 */ /* 0x000fe4000001ff00 */
[----:B------:R-:W-:Y:S02]  /*05e0*/  CS2R R40, SRZ ;  /* 0x0000000000287805 */ /* 0x000fe4000001ff00 */
[----:B------:R-:W-:Y:S02]  /*05f0*/  CS2R R42, SRZ ;  /* 0x00000000002a7805 */ /* 0x000fe4000001ff00 */
[----:B------:R-:W-:Y:S02]  /*0600*/  CS2R R44, SRZ ;  /* 0x00000000002c7805 */ /* 0x000fe4000001ff00 */
[----:B------:R-:W-:-:S02]  /*0610*/  CS2R R46, SRZ ;  /* 0x00000000002e7805 */ /* 0x000fc4000001ff00 */
[----:B------:R-:W-:Y:S02]  /*0620*/  CS2R R48, SRZ ;  /* 0x0000000000307805 */ /* 0x000fe4000001ff00 */
[----:B------:R-:W-:Y:S02]  /*0630*/  CS2R R50, SRZ ;  /* 0x0000000000327805 */ /* 0x000fe4000001ff00 */
[----:B------:R-:W-:Y:S02]  /*0640*/  CS2R R52, SRZ ;  /* 0x0000000000347805 */ /* 0x000fe4000001ff00 */
[----:B------:R-:W-:Y:S01]  /*0650*/  CS2R R54, SRZ ;  /* 0x0000000000367805 */ /* 0x000fe2000001ff00 */
[----:B-1----:R-:W-:Y:S06]  /*0660*/  BRA `(.L_x_1) ;  /* 0x000000d8003c7947 */ /* 0x002fec0003800000 */
.L_x_0:
[----:B------:R-:W-:Y:S01]  /*0670*/  IABS R11, R16 ;  /* 0x00000010000b7213 */ /* 0x000fe20000000000 */
[----:B------:R1:W-:Y:S01]  /*0680*/  STL [R1+0x444], R0 ;  /* 0x0004440001007387 */ /* 0x0003e20000100800 */
[----:B------:R-:W-:Y:S01]  /*0690*/  IABS R3, R17 ;  /* 0x0000001100037213 */ /* 0x000fe20000000000 */
[----:B------:R-:W-:Y:S01]  /*06a0*/  ULDC UR17, c[0x0][0x23c] ;  /* 0x00008f0000117ab9 */ /* 0x000fe20000000800 */
[----:B------:R-:W2:Y:S01]  /*06b0*/  I2F.RP R2, R11 ;  /* 0x0000000b00027306 */ /* 0x000ea20000209400 */
[----:B------:R-:W-:Y:S01]  /*06c0*/  SHF.R.U32.HI R9, RZ, 0x7, R126 ;  /* 0x00000007ff097819 */ /* 0x000fe2000001167e */
[----:B------:R-:W-:Y:S01]  /*06d0*/  ULDC.64 UR4, c[0x0][0x218] ;  /* 0x0000860000047ab9 */ /* 0x000fe20000000a00 */
[----:B------:R-:W-:Y:S01]  /*06e0*/  ISETP.GE.AND P4, PT, R22, RZ, PT ;  /* 0x000000ff1600720c */ /* 0x000fe20003f86270 */
[----:B------:R-:W3:Y:S01]  /*06f0*/  LDC R39, c[0x0][0x238] ;  /* 0x00008e00ff277b82 */ /* 0x000ee20000000800 */
[----:B------:R-:W-:Y:S01]  /*0700*/  SGXT.U32 R9, R9, 0x1 ;  /* 0x000000010909781a */ /* 0x000fe20000000000 */
[----:B------:R-:W-:Y:S01]  /*0710*/  ULDC.64 UR6, c[0x0][0x210] ;  /* 0x0000840000067ab9 */ /* 0x000fe20000000a00 */
[----:B------:R-:W-:Y:S01]  /*0720*/  ISETP.NE.AND P6, PT, R16, RZ, PT ;  /* 0x000000ff1000720c */ /* 0x000fe20003fc5270 */
[----:B------:R-:W4:Y:S01]  /*0730*/  I2F.RP R8, R3 ;  /* 0x0000000300087306 */ /* 0x000f220000209400 */
[----:B------:R-:W-:Y:S01]  /*0740*/  LOP3.LUT R21, R0, R9, RZ, 0xfc, !PT ;  /* 0x0000000900157212 */ /* 0x000fe200078efcff */
[----:B------:R-:W-:Y:S01]  /*0750*/  IMAD.MOV.U32 R139, RZ, RZ, RZ ;  /* 0x000000ffff8b7224 */ /* 0x000fe200078e00ff */
[----:B-1----:R-:W-:-:S02]  /*0760*/  LOP3.LUT R0, R126, 0x7f, RZ, 0xc0, !PT ;  /* 0x0000007f7e007812 */ /* 0x002fc400078ec0ff */
[----:B------:R-:W-:Y:S02]  /*0770*/  CS2R R62, SRZ ;  /* 0x00000000003e7805 */ /* 0x000fe4000001ff00 */
[C---:B------:R-:W-:Y:S02]  /*0780*/  LOP3.LUT R15, R21.reuse, 0x3c, RZ, 0xfc, !PT ;  /* 0x0000003c150f7812 */ /* 0x040fe400078efcff */
[----:B------:R-:W-:Y:S02]  /*0790*/  CS2R R64, SRZ ;  /* 0x0000000000407805 */ /* 0x000fe4000001ff00 */
[----:B------:R-:W-:Y:S01]  /*07a0*/  LOP3.LUT R19, R21, 0x38, RZ, 0xfc, !PT ;  /* 0x0000003815137812 */ /* 0x000fe200078efcff */
[----:B--2---:R-:W1:Y:S01]  /*07b0*/  MUFU.RCP R2, R2 ;  /* 0x0000000200027308 */ /* 0x004e620000001000 */
[----:B------:R-:W-:Y:S02]  /*07c0*/  IABS R9, R15 ;  /* 0x0000000f00097213 */ /* 0x000fe40000000000 */
[----:B------:R-:W-:-:S02]  /*07d0*/  CS2R R66, SRZ ;  /* 0x0000000000427805 */ /* 0x000fc4000001ff00 */
[C---:B------:R-:W-:Y:S02]  /*07e0*/  LOP3.LUT R18, R21.reuse, 0x3a, RZ, 0xfc, !PT ;  /* 0x0000003a15127812 */ /* 0x040fe400078efcff */
[----:B------:R-:W-:Y:S02]  /*07f0*/  CS2R R68, SRZ ;  /* 0x0000000000447805 */ /* 0x000fe4000001ff00 */
[----:B------:R-:W-:Y:S02]  /*0800*/  LOP3.LUT R20, R21, 0x36, RZ, 0xfc, !PT ;  /* 0x0000003615147812 */ /* 0x000fe400078efcff */
[----:B------:R-:W-:Y:S02]  /*0810*/  CS2R R70, SRZ ;  /* 0x0000000000467805 */ /* 0x000fe4000001ff00 */
[----:B------:R-:W-:Y:S01]  /*0820*/  IABS R12, R18 ;  /* 0x00000012000c7213 */ /* 0x000fe20000000000 */
[----:B----4-:R-:W2:Y:S01]  /*0830*/  MUFU.RCP R8, R8 ;  /* 0x0000000800087308 */ /* 0x010ea20000001000 */
[----:B------:R-:W-:-:S02]  /*0840*/  ISETP.GE.AND P3, PT, R15, RZ, PT ;  /* 0x000000ff0f00720c */ /* 0x000fc40003f66270 */
[----:B------:R-:W-:Y:S02]  /*0850*/  CS2R R72, SRZ ;  /* 0x0000000000487805 */ /* 0x000fe4000001ff00 */
[----:B------:R-:W-:Y:S01]  /*0860*/  LOP3.LUT R15, R21, 0x30, RZ, 0xfc, !PT ;  /* 0x00000030150f7812 */ /* 0x000fe200078efcff */
[----:B---3--:R-:W-:Y:S01]  /*0870*/  IMAD R209, R39, 0xfe, RZ ;  /* 0x000000fe27d17824 */ /* 0x008fe200078e02ff */
[----:B------:R-:W-:Y:S01]  /*0880*/  LOP3.LUT R23, R21, 0x22, RZ, 0xfc, !PT ;  /* 0x0000002215177812 */ /* 0x000fe200078efcff */
[----:B------:R-:W-:Y:S01]  /*0890*/  IMAD R247, R39, 0xf6, RZ ;  /* 0x000000f627f77824 */ /* 0x000fe200078e02ff */
[----:B------:R-:W-:Y:S01]  /*08a0*/  LOP3.LUT R25, R21, 0x20, RZ, 0xfc, !PT ;  /* 0x0000002015197812 */ /* 0x000fe200078efcff */
[C---:B------:R-:W-:Y:S01]  /*08b0*/  IMAD R242, R39.reuse, 0xfa, RZ ;  /* 0x000000fa27f27824 */ /* 0x040fe200078e02ff */
[----:B------:R-:W-:Y:S01]  /*08c0*/  IABS R30, R23 ;  /* 0x00000017001e7213 */ /* 0x000fe20000000000 */
[----:B-1----:R-:W-:Y:S01]  /*08d0*/  VIADD R4, R2, 0xffffffe ;  /* 0x0ffffffe02047836 */ /* 0x002fe20000000000 */
[----:B------:R-:W-:Y:S01]  /*08e0*/  IABS R2, R22 ;  /* 0x0000001600027213 */ /* 0x000fe20000000000 */
[----:B------:R-:W-:Y:S01]  /*08f0*/  IMAD R246, R39, 0xf2, RZ ;  /* 0x000000f227f67824 */ /* 0x000fe200078e02ff */
[C---:B------:R-:W-:Y:S01]  /*0900*/  LOP3.LUT R27, R21.reuse, 0x1e, RZ, 0xfc, !PT ;  /* 0x0000001e151b7812 */ /* 0x040fe200078efcff */
[----:B------:R1:W3:Y:S01]  /*0910*/  F2I.FTZ.U32.TRUNC.NTZ R5, R4 ;  /* 0x0000000400057305 */ /* 0x0002e2000021f000 */
[----:B------:R-:W-:Y:S01]  /*0920*/  LOP3.LUT R29, R21, 0x8, RZ, 0xfc, !PT ;  /* 0x00000008151d7812 */ /* 0x000fe200078efcff */
[C---:B------:R-:W-:Y:S01]  /*0930*/  IMAD R245, R39.reuse, 0xee, RZ ;  /* 0x000000ee27f57824 */ /* 0x040fe200078e02ff */
[----:B------:R-:W-:Y:S01]  /*0940*/  IABS R60, R21 ;  /* 0x00000015003c7213 */ /* 0x000fe20000000000 */
[----:B--2---:R-:W-:Y:S01]  /*0950*/  VIADD R6, R8, 0xffffffe ;  /* 0x0ffffffe08067836 */ /* 0x004fe20000000000 */
[----:B------:R-:W-:Y:S01]  /*0960*/  IABS R52, R29 ;  /* 0x0000001d00347213 */ /* 0x000fe20000000000 */
[----:B------:R-:W-:Y:S01]  /*0970*/  IMAD R244, R39, 0xea, RZ ;  /* 0x000000ea27f47824 */ /* 0x000fe200078e02ff */
[C---:B------:R-:W-:Y:S01]  /*0980*/  LOP3.LUT R31, R21.reuse, 0x4, RZ, 0xfc, !PT ;  /* 0x00000004151f7812 */ /* 0x040fe200078efcff */
[----:B------:R-:W2:Y:S01]  /*0990*/  F2I.FTZ.U32.TRUNC.NTZ R7, R6 ;  /* 0x0000000600077305 */ /* 0x000ea2000021f000 */
[----:B-1----:R-:W-:Y:S01]  /*09a0*/  IMAD.MOV.U32 R4, RZ, RZ, RZ ;  /* 0x000000ffff047224 */ /* 0x002fe200078e00ff */
[----:B------:R-:W-:Y:S01]  /*09b0*/  LOP3.LUT R33, R21, 0x2, RZ, 0xfc, !PT ;  /* 0x0000000215217812 */ /* 0x000fe200078efcff */
[C---:B------:R-:W-:Y:S01]  /*09c0*/  IMAD R199, R39.reuse, 0x7f, RZ ;  /* 0x0000007f27c77824 */ /* 0x040fe200078e02ff */
[----:B------:R-:W-:Y:S01]  /*09d0*/  IABS R56, R31 ;  /* 0x0000001f00387213 */ /* 0x000fe20000000000 */
[C---:B------:R-:W-:Y:S01]  /*09e0*/  IMAD R243, R39.reuse, 0xe6, RZ ;  /* 0x000000e627f37824 */ /* 0x040fe200078e02ff */
[----:B------:R-:W-:Y:S01]  /*09f0*/  IABS R58, R33 ;  /* 0x00000021003a7213 */ /* 0x000fe20000000000 */
[----:B---3--:R-:W-:Y:S01]  /*0a00*/  IMAD.MOV R10, RZ, RZ, -R5 ;  /* 0x000000ffff0a7224 */ /* 0x008fe200078e0a05 */
[----:B------:R-:W-:Y:S01]  /*0a10*/  CS2R R74, SRZ ;  /* 0x00000000004a7805 */ /* 0x000fe2000001ff00 */
[C---:B------:R-:W-:Y:S01]  /*0a20*/  IMAD R234, R39.reuse, 0x7d, RZ ;  /* 0x0000007d27ea7824 */ /* 0x040fe200078e02ff */
[----:B------:R-:W-:Y:S01]  /*0a30*/  CS2R R76, SRZ ;  /* 0x00000000004c7805 */ /* 0x000fe2000001ff00 */
[----:B------:R-:W-:Y:S01]  /*0a40*/  IMAD R13, R10, R11, RZ ;  /* 0x0000000b0a0d7224 */ /* 0x000fe200078e02ff */
[----:B------:R-:W-:Y:S01]  /*0a50*/  CS2R R78, SRZ ;  /* 0x00000000004e7805 */ /* 0x000fe2000001ff00 */
[----:B------:R-:W-:Y:S01]  /*0a60*/  IMAD R241, R39, 0xe2, RZ ;  /* 0x000000e227f17824 */ /* 0x000fe200078e02ff */
[----:B------:R-:W-:Y:S01]  /*0a70*/  CS2R R80, SRZ ;  /* 0x0000000000507805 */ /* 0x000fe2000001ff00 */
[----:B--2---:R-:W-:Y:S01]  /*0a80*/  IMAD.MOV R6, RZ, RZ, -R7 ;  /* 0x000000ffff067224 */ /* 0x004fe200078e0a07 */
[----:B------:R-:W-:Y:S01]  /*0a90*/  CS2R R82, SRZ ;  /* 0x0000000000527805 */ /* 0x000fe2000001ff00 */
[----:B------:R-:W-:Y:S01]  /*0aa0*/  IMAD.HI.U32 R4, R5, R13, R4 ;  /* 0x0000000d05047227 */ /* 0x000fe200078e0004 */
[----:B------:R-:W-:-:S02]  /*0ab0*/  LOP3.LUT R13, R21, 0x3e, RZ, 0xfc, !PT ;  /* 0x0000003e150d7812 */ /* 0x000fc400078efcff */
[----:B------:R-:W-:Y:S02]  /*0ac0*/  CS2R R84, SRZ ;  /* 0x0000000000547805 */ /* 0x000fe4000001ff00 */
[----:B------:R-:W-:Y:S01]  /*0ad0*/  CS2R R86, SRZ ;  /* 0x0000000000567805 */ /* 0x000fe2000001ff00 */
[----:B------:R-:W-:Y:S01]  /*0ae0*/  IMAD R5, R6, R3, RZ ;  /* 0x0000000306057224 */ /* 0x000fe200078e02ff */
[----:B------:R-:W-:Y:S01]  /*0af0*/  IABS R8, R13 ;  /* 0x0000000d00087213 */ /* 0x000fe20000000000 */
[----:B------:R-:W-:Y:S01]  /*0b00*/  IMAD.MOV.U32 R6, RZ, RZ, RZ ;  /* 0x000000ffff067224 */ /* 0x000fe200078e00ff */
[----:B------:R-:W-:Y:S01]  /*0b10*/  ISETP.GE.AND P5, PT, R13, RZ, PT ;  /* 0x000000ff0d00720c */ /* 0x000fe20003fa6270 */
[----:B------:R-:W-:Y:S01]  /*0b20*/  IMAD.HI.U32 R4, R4, R2, RZ ;  /* 0x0000000204047227 */ /* 0x000fe200078e00ff */
[----:B------:R-:W-:-:S03]  /*0b30*/  IABS R13, R20 ;  /* 0x00000014000d7213 */ /* 0x000fc60000000000 */
[----:B------:R-:W-:Y:S01]  /*0b40*/  IMAD.HI.U32 R6, R7, R5, R6 ;  /* 0x0000000507067227 */ /* 0x000fe200078e0006 */
[----:B------:R-:W-:Y:S02]  /*0b50*/  SHF.R.U32.HI R5, RZ, 0x5, R126 ;  /* 0x00000005ff057819 */ /* 0x000fe4000001167e */
[----:B------:R-:W-:Y:S01]  /*0b60*/  SHF.R.S32.HI R7, RZ, 0x1f, R248 ;  /* 0x0000001fff077819 */ /* 0x000fe200000114f8 */
[----:B------:R-:W-:Y:S01]  /*0b70*/  IMAD.MOV R4, RZ, RZ, -R4 ;  /* 0x000000ffff047224 */ /* 0x000fe200078e0a04 */
[----:B------:R-:W-:Y:S01]  /*0b80*/  R2UR UR40, R5 ;  /* 0x00000000052872ca */ /* 0x000fe200000e0000 */
[----:B------:R-:W-:Y:S01]  /*0b90*/  IMAD.HI.U32 R5, R6, R9, RZ ;  /* 0x0000000906057227 */ /* 0x000fe200078e00ff */
[----:B------:R-:W-:-:S03]  /*0ba0*/  LEA.HI R248, R7, R248, RZ, 0x7 ;  /* 0x000000f807f87211 */ /* 0x000fc600078f38ff */
[----:B------:R-:W-:Y:S01]  /*0bb0*/  IMAD R4, R11, R4, R2 ;  /* 0x000000040b047224 */ /* 0x000fe200078e0202 */
[----:B------:R-:W-:Y:S01]  /*0bc0*/  SHF.R.S32.HI R248, RZ, 0x7, R248 ;  /* 0x00000007fff87819 */ /* 0x000fe200000114f8 */
[----:B------:R-:W-:-:S03]  /*0bd0*/  IMAD.HI.U32 R2, R6, R8, RZ ;  /* 0x0000000806027227 */ /* 0x000fc600078e00ff */
[----:B------:R-:W-:Y:S01]  /*0be0*/  ISETP.GT.U32.AND P0, PT, R11, R4, PT ;  /* 0x000000040b00720c */ /* 0x000fe20003f04070 */
[----:B------:R-:W-:Y:S02]  /*0bf0*/  IMAD.MOV R2, RZ, RZ, -R2 ;  /* 0x000000ffff027224 */ /* 0x000fe400078e0a02 */
[----:B------:R-:W-:Y:S01]  /*0c00*/  IMAD.MOV R10, RZ, RZ, -R5 ;  /* 0x000000ffff0a7224 */ /* 0x000fe200078e0a05 */
[----:B------:R-:W-:Y:S01]  /*0c10*/  IABS R5, R19 ;  /* 0x0000001300057213 */ /* 0x000fe20000000000 */
[C---:B------:R-:W-:Y:S02]  /*0c20*/  IMAD R2, R3.reuse, R2, R8 ;  /* 0x0000000203027224 */ /* 0x040fe400078e0208 */
[C---:B------:R-:W-:Y:S02]  /*0c30*/  IMAD R8, R3.reuse, R10, R9 ;  /* 0x0000000a03087224 */ /* 0x040fe400078e0209 */
[----:B------:R-:W-:Y:S01]  /*0c40*/  IMAD.MOV.U32 R9, RZ, RZ, R5 ;  /* 0x000000ffff097224 */ /* 0x000fe200078e0005 */
[C---:B------:R-:W-:Y:S01]  /*0c50*/  ISETP.GT.U32.AND P1, PT, R3.reuse, R2, PT ;  /* 0x000000020300720c */ /* 0x040fe20003f24070 */
[----:B------:R-:W-:Y:S01]  /*0c60*/  IMAD.HI.U32 R5, R6, R12, RZ ;  /* 0x0000000c06057227 */ /* 0x000fe200078e00ff */
[----:B------:R-:W-:-:S03]  /*0c70*/  ISETP.GT.U32.AND P2, PT, R3, R8, PT ;  /* 0x000000080300720c */ /* 0x000fc60003f44070 */
[----:B------:R-:W-:Y:S02]  /*0c80*/  @!P0 IMAD.IADD R4, R4, 0x1, -R11 ;  /* 0x0000000104048824 */ /* 0x000fe400078e0a0b */
[----:B------:R-:W-:-:S03]  /*0c90*/  IMAD.HI.U32 R7, R6, R9, RZ ;  /* 0x0000000906077227 */ /* 0x000fc600078e00ff */
[----:B------:R-:W-:Y:S01]  /*0ca0*/  ISETP.GT.U32.AND P0, PT, R11, R4, PT ;  /* 0x000000040b00720c */ /* 0x000fe20003f04070 */
[----:B------:R-:W-:Y:S02]  /*0cb0*/  IMAD.MOV R5, RZ, RZ, -R5 ;  /* 0x000000ffff057224 */ /* 0x000fe400078e0a05 */
[----:B------:R-:W-:Y:S02]  /*0cc0*/  IMAD.MOV R14, RZ, RZ, -R7 ;  /* 0x000000ffff0e7224 */ /* 0x000fe400078e0a07 */
[----:B------:R-:W-:Y:S02]  /*0cd0*/  @!P2 IMAD.IADD R8, R8, 0x1, -R3 ;  /* 0x000000010808a824 */ /* 0x000fe400078e0a03 */
[----:B------:R-:W-:Y:S01]  /*0ce0*/  IMAD.MOV.U32 R7, RZ, RZ, R13 ;  /* 0x000000ffff077224 */ /* 0x000fe200078e000d */
[----:B------:R-:W-:Y:S01]  /*0cf0*/  LOP3.LUT R13, R21, 0x32, RZ, 0xfc, !PT ;  /* 0x00000032150d7812 */ /* 0x000fe200078efcff */
[----:B------:R-:W-:Y:S01]  /*0d00*/  @!P1 IMAD.IADD R2, R2, 0x1, -R3 ;  /* 0x0000000102029824 */ /* 0x000fe200078e0a03 */
[C---:B------:R-:W-:Y:S01]  /*0d10*/  ISETP.GT.U32.AND P1, PT, R3.reuse, R8, PT ;  /* 0x000000080300720c */ /* 0x040fe20003f24070 */
[----:B------:R-:W-:-:S02]  /*0d20*/  IMAD R10, R3, R5, R12 ;  /* 0x00000005030a7224 */ /* 0x000fc400078e020c */
[----:B------:R-:W-:-:S03]  /*0d30*/  IMAD.HI.U32 R5, R6, R7, RZ ;  /* 0x0000000706057227 */ /* 0x000fc600078e00ff */
[C---:B------:R-:W-:Y:S01]  /*0d40*/  ISETP.GT.U32.AND P2, PT, R3.reuse, R10, PT ;  /* 0x0000000a0300720c */ /* 0x040fe20003f44070 */
[C---:B------:R-:W-:Y:S02]  /*0d50*/  IMAD R12, R3.reuse, R14, R9 ;  /* 0x0000000e030c7224 */ /* 0x040fe400078e0209 */
[----:B------:R-:W-:Y:S02]  /*0d60*/  IMAD.MOV R14, RZ, RZ, -R5 ;  /* 0x000000ffff0e7224 */ /* 0x000fe400078e0a05 */
[----:B------:R-:W-:Y:S01]  /*0d70*/  @!P0 IMAD.IADD R4, R4, 0x1, -R11 ;  /* 0x0000000104048824 */ /* 0x000fe200078e0a0b */
[C---:B------:R-:W-:Y:S01]  /*0d80*/  ISETP.GT.U32.AND P0, PT, R3.reuse, R2, PT ;  /* 0x000000020300720c */ /* 0x040fe20003f04070 */
[----:B------:R-:W-:Y:S01]  /*0d90*/  IMAD R14, R3, R14, R7 ;  /* 0x0000000e030e7224 */ /* 0x000fe200078e0207 */
[----:B------:R-:W-:Y:S01]  /*0da0*/  LOP3.LUT R11, R21, 0x34, RZ, 0xfc, !PT ;  /* 0x00000034150b7812 */ /* 0x000fe200078efcff */
[--C-:B------:R-:W-:Y:S02]  /*0db0*/  @!P1 IMAD.IADD R8, R8, 0x1, -R3.reuse ;  /* 0x0000000108089824 */ /* 0x100fe400078e0a03 */
[----:B------:R-:W-:Y:S01]  /*0dc0*/  @!P4 IMAD.MOV R4, RZ, RZ, -R4 ;  /* 0x000000ffff04c224 */ /* 0x000fe200078e0a04 */
[----:B------:R-:W-:Y:S01]  /*0dd0*/  ISETP.GT.U32.AND P1, PT, R3, R14, PT ;  /* 0x0000000e0300720c */ /* 0x000fe20003f24070 */
[--C-:B------:R-:W-:Y:S01]  /*0de0*/  @!P2 IMAD.IADD R10, R10, 0x1, -R3.reuse ;  /* 0x000000010a0aa824 */ /* 0x100fe200078e0a03 */
[----:B------:R-:W-:Y:S01]  /*0df0*/  IABS R9, R11 ;  /* 0x0000000b00097213 */ /* 0x000fe20000000000 */
[----:B------:R-:W-:Y:S01]  /*0e00*/  @!P3 IMAD.MOV R8, RZ, RZ, -R8 ;  /* 0x000000ffff08b224 */ /* 0x000fe200078e0a08 */
[----:B------:R-:W-:Y:S01]  /*0e10*/  @!P6 LOP3.LUT R4, RZ, R16, RZ, 0x33, !PT ;  /* 0x00000010ff04e212 */ /* 0x000fe200078e33ff */
[----:B------:R-:W-:Y:S01]  /*0e20*/  IMAD R240, R39, 0xde, RZ ;  /* 0x000000de27f07824 */ /* 0x000fe200078e02ff */
[----:B------:R-:W-:Y:S01]  /*0e30*/  IABS R16, R13 ;  /* 0x0000000d00107213 */ /* 0x000fe20000000000 */
[----:B------:R-:W-:Y:S01]  /*0e40*/  @!P0 IMAD.IADD R2, R2, 0x1, -R3 ;  /* 0x0000000102028824 */ /* 0x000fe200078e0a03 */
[----:B------:R-:W-:Y:S01]  /*0e50*/  ISETP.GT.U32.AND P6, PT, R3, R12, PT ;  /* 0x0000000c0300720c */ /* 0x000fe20003fc4070 */
[----:B------:R-:W-:Y:S01]  /*0e60*/  IMAD.HI.U32 R7, R6, R9, RZ ;  /* 0x0000000906077227 */ /* 0x000fe200078e00ff */
[----:B------:R-:W-:-:S02]  /*0e70*/  ISETP.GE.AND P4, PT, R18, RZ, PT ;  /* 0x000000ff1200720c */ /* 0x000fc40003f86270 */
[----:B------:R-:W-:Y:S01]  /*0e80*/  IABS R18, R15 ;  /* 0x0000000f00127213 */ /* 0x000fe20000000000 */
[----:B------:R-:W-:Y:S01]  /*0e90*/  @!P1 IMAD.IADD R14, R14, 0x1, -R3 ;  /* 0x000000010e0e9824 */ /* 0x000fe200078e0a03 */
[----:B------:R-:W-:Y:S01]  /*0ea0*/  ISETP.GE.AND P3, PT, R11, RZ, PT ;  /* 0x000000ff0b00720c */ /* 0x000fe20003f66270 */
[----:B------:R-:W-:Y:S01]  /*0eb0*/  IMAD.MOV.U32 R5, RZ, RZ, R2 ;  /* 0x000000ffff057224 */ /* 0x000fe200078e0002 */
[----:B------:R-:W-:Y:S01]  /*0ec0*/  LOP3.LUT R11, R21, 0x2e, RZ, 0xfc, !PT ;  /* 0x0000002e150b7812 */ /* 0x000fe200078efcff */
[----:B------:R-:W-:Y:S01]  /*0ed0*/  IMAD.MOV R2, RZ, RZ, -R7 ;  /* 0x000000ffff027224 */ /* 0x000fe200078e0a07 */
[C---:B------:R-:W-:Y:S01]  /*0ee0*/  ISETP.GT.U32.AND P1, PT, R3.reuse, R14, PT ;  /* 0x0000000e0300720c */ /* 0x040fe20003f24070 */
[----:B------:R-:W-:Y:S01]  /*0ef0*/  @!P5 IMAD.MOV R5, RZ, RZ, -R5 ;  /* 0x000000ffff05d224 */ /* 0x000fe200078e0a05 */
[----:B------:R-:W-:Y:S01]  /*0f00*/  ISETP.GT.U32.AND P5, PT, R3, R10, PT ;  /* 0x0000000a0300720c */ /* 0x000fe20003fa4070 */
[----:B------:R-:W-:Y:S01]  /*0f10*/  IMAD.HI.U32 R7, R6, R16, RZ ;  /* 0x0000001006077227 */ /* 0x000fe200078e00ff */
[----:B------:R-:W-:-:S02]  /*0f20*/  ISETP.GE.AND P2, PT, R20, RZ, PT ;  /* 0x000000ff1400720c */ /* 0x000fc40003f46270 */
[----:B------:R-:W-:Y:S01]  /*0f30*/  IABS R20, R11 ;  /* 0x0000000b00147213 */ /* 0x000fe20000000000 */
[----:B------:R-:W-:Y:S01]  /*0f40*/  IMAD.MOV R7, RZ, RZ, -R7 ;  /* 0x000000ffff077224 */ /* 0x000fe200078e0a07 */
[----:B------:R-:W-:Y:S01]  /*0f50*/  ISETP.GE.AND P0, PT, R19, RZ, PT ;  /* 0x000000ff1300720c */ /* 0x000fe20003f06270 */
[C---:B------:R-:W-:Y:S01]  /*0f60*/  IMAD R2, R3.reuse, R2, R9 ;  /* 0x0000000203027224 */ /* 0x040fe200078e0209 */
[----:B------:R-:W-:Y:S01]  /*0f70*/  IABS R19, R27 ;  /* 0x0000001b00137213 */ /* 0x000fe20000000000 */
[C---:B------:R-:W-:Y:S02]  /*0f80*/  IMAD R16, R3.reuse, R7, R16 ;  /* 0x0000000703107224 */ /* 0x040fe400078e0210 */
[--C-:B------:R-:W-:Y:S02]  /*0f90*/  @!P6 IMAD.IADD R12, R12, 0x1, -R3.reuse ;  /* 0x000000010c0ce824 */ /* 0x100fe400078e0a03 */
[--C-:B------:R-:W-:Y:S01]  /*0fa0*/  @!P1 IMAD.IADD R14, R14, 0x1, -R3.reuse ;  /* 0x000000010e0e9824 */ /* 0x100fe200078e0a03 */
[C---:B------:R-:W-:Y:S01]  /*0fb0*/  ISETP.GT.U32.AND P1, PT, R3.reuse, R16, PT ;  /* 0x000000100300720c */ /* 0x040fe20003f24070 */
[----:B------:R-:W-:Y:S01]  /*0fc0*/  @!P5 IMAD.IADD R10, R10, 0x1, -R3 ;  /* 0x000000010a0ad824 */ /* 0x000fe200078e0a03 */
[C---:B------:R-:W-:Y:S01]  /*0fd0*/  ISETP.GT.U32.AND P5, PT, R3.reuse, R2, PT ;  /* 0x000000020300720c */ /* 0x040fe20003fa4070 */
[----:B------:R-:W-:Y:S01]  /*0fe0*/  IMAD.HI.U32 R7, R6, R18, RZ ;  /* 0x0000001206077227 */ /* 0x000fe200078e00ff */
[----:B------:R-:W-:-:S03]  /*0ff0*/  ISETP.GT.U32.AND P6, PT, R3, R12, PT ;  /* 0x0000000c0300720c */ /* 0x000fc60003fc4070 */
[----:B------:R-:W-:Y:S02]  /*1000*/  IMAD.MOV R7, RZ, RZ, -R7 ;  /* 0x000000ffff077224 */ /* 0x000fe400078e0a07 */
[----:B------:R-:W-:Y:S02]  /*1010*/  @!P4 IMAD.MOV R10, RZ, RZ, -R10 ;  /* 0x000000ffff0ac224 */ /* 0x000fe400078e0a0a */
[----:B------:R-:W-:Y:S02]  /*1020*/  IMAD R18, R3, R7, R18 ;  /* 0x0000000703127224 */ /* 0x000fe400078e0212 */
[--C-:B------:R-:W-:Y:S02]  /*1030*/  @!P1 IMAD.IADD R16, R16, 0x1, -R3.reuse ;  /* 0x0000000110109824 */ /* 0x100fe400078e0a03 */
[--C-:B------:R-:W-:Y:S01]  /*1040*/  @!P5 IMAD.IADD R2, R2, 0x1, -R3.reuse ;  /* 0x000000010202d824 */ /* 0x100fe200078e0a03 */
[----:B------:R-:W-:Y:S01]  /*1050*/  ISETP.GE.AND P5, PT, R15, RZ, PT ;  /* 0x000000ff0f00720c */ /* 0x000fe20003fa6270 */
[----:B------:R-:W-:Y:S01]  /*1060*/  @!P6 IMAD.IADD R12, R12, 0x1, -R3 ;  /* 0x000000010c0ce824 */ /* 0x000fe200078e0a03 */
[----:B------:R-:W-:Y:S01]  /*1070*/  ISETP.GE.AND P6, PT, R13, RZ, PT ;  /* 0x000000ff0d00720c */ /* 0x000fe20003fc6270 */
[----:B------:R-:W-:Y:S01]  /*1080*/  IMAD.HI.U32 R7, R6, R20, RZ ;  /* 0x0000001406077227 */ /* 0x000fe200078e00ff */
[----:B------:R-:W-:-:S02]  /*1090*/  ISETP.GT.U32.AND P1, PT, R3, R16, PT ;  /* 0x000000100300720c */ /* 0x000fc40003f24070 */
[----:B------:R-:W-:Y:S01]  /*10a0*/  LOP3.LUT R13, R21, 0x2c, RZ, 0xfc, !PT ;  /* 0x0000002c150d7812 */ /* 0x000fe200078efcff */
[----:B------:R-:W-:Y:S01]  /*10b0*/  IMAD.MOV R7, RZ, RZ, -R7 ;  /* 0x000000ffff077224 */ /* 0x000fe200078e0a07 */
[C---:B------:R-:W-:Y:S01]  /*10c0*/  ISETP.GT.U32.AND P4, PT, R3.reuse, R2, PT ;  /* 0x000000020300720c */ /* 0x040fe20003f84070 */
[----:B------:R-:W-:Y:S01]  /*10d0*/  @!P0 IMAD.MOV R12, RZ, RZ, -R12 ;  /* 0x000000ffff0c8224 */ /* 0x000fe200078e0a0c */
[----:B0-----:R-:W-:Y:S01]  /*10e0*/  IABS R22, R13 ;  /* 0x0000000d00167213 */ /* 0x001fe20000000000 */
[C---:B------:R-:W-:Y:S01]  /*10f0*/  IMAD R20, R3.reuse, R7, R20 ;  /* 0x0000000703147224 */ /* 0x040fe200078e0214 */
[----:B------:R-:W-:Y:S01]  /*1100*/  ISETP.GT.U32.AND P0, PT, R3, R18, PT ;  /* 0x000000120300720c */ /* 0x000fe20003f04070 */
[----:B------:R-:W-:Y:S01]  /*1110*/  @!P2 IMAD.MOV R14, RZ, RZ, -R14 ;  /* 0x000000ffff0ea224 */ /* 0x000fe200078e0a0e */
[----:B------:R-:W-:Y:S01]  /*1120*/  ISETP.GE.AND P2, PT, R11, RZ, PT ;  /* 0x000000ff0b00720c */ /* 0x000fe20003f46270 */
[----:B------:R-:W-:Y:S01]  /*1130*/  IMAD.HI.U32 R9, R6, R22, RZ ;  /* 0x0000001606097227 */ /* 0x000fe200078e00ff */
[----:B------:R-:W-:-:S02]  /*1140*/  LOP3.LUT R11, R21, 0x2a, RZ, 0xfc, !PT ;  /* 0x0000002a150b7812 */ /* 0x000fc400078efcff */
[----:B------:R-:W-:Y:S01]  /*1150*/  LOP3.LUT R15, R21, 0x26, RZ, 0xfc, !PT ;  /* 0x00000026150f7812 */ /* 0x000fe200078efcff */
[----:B------:R-:W-:Y:S01]  /*1160*/  @!P1 IMAD.IADD R16, R16, 0x1, -R3 ;  /* 0x0000000110109824 */ /* 0x000fe200078e0a03 */
[----:B------:R-:W-:Y:S01]  /*1170*/  ISETP.GT.U32.AND P1, PT, R3, R20, PT ;  /* 0x000000140300720c */ /* 0x000fe20003f24070 */
[----:B------:R-:W-:Y:S01]  /*1180*/  IMAD.MOV R9, RZ, RZ, -R9 ;  /* 0x000000ffff097224 */ /* 0x000fe200078e0a09 */
[----:B------:R-:W-:Y:S01]  /*1190*/  IABS R26, R15 ;  /* 0x0000000f001a7213 */ /* 0x000fe20000000000 */
[--C-:B------:R-:W-:Y:S01]  /*11a0*/  @!P4 IMAD.IADD R2, R2, 0x1, -R3.reuse ;  /* 0x000000010202c824 */ /* 0x100fe200078e0a03 */
[----:B------:R-:W-:Y:S01]  /*11b0*/  ISETP.GE.AND P4, PT, R13, RZ, PT ;  /* 0x000000ff0d00720c */ /* 0x000fe20003f86270 */
[----:B------:R-:W-:Y:S01]  /*11c0*/  IMAD R22, R3, R9, R22 ;  /* 0x0000000903167224 */ /* 0x000fe200078e0216 */
[----:B------:R-:W-:Y:S01]  /*11d0*/  IABS R13, R11 ;  /* 0x0000000b000d7213 */ /* 0x000fe20000000000 */
[----:B------:R-:W-:Y:S01]  /*11e0*/  IMAD.MOV.U32 R7, RZ, RZ, R2 ;  /* 0x000000ffff077224 */ /* 0x000fe200078e0002 */
[----:B------:R-:W-:Y:S01]  /*11f0*/  LOP3.LUT R9, R21, 0x28, RZ, 0xfc, !PT ;  /* 0x0000002815097812 */ /* 0x000fe200078efcff */
[----:B------:R-:W-:-:S02]  /*1200*/  @!P0 IMAD.IADD R18, R18, 0x1, -R3 ;  /* 0x0000000112128824 */ /* 0x000fc400078e0a03 */
[----:B------:R-:W-:Y:S01]  /*1210*/  @!P3 IMAD.MOV R7, RZ, RZ, -R7 ;  /* 0x000000ffff07b224 */ /* 0x000fe200078e0a07 */
[C---:B------:R-:W-:Y:S01]  /*1220*/  ISETP.GT.U32.AND P3, PT, R3.reuse, R22, PT ;  /* 0x000000160300720c */ /* 0x040fe20003f64070 */
[----:B------:R-:W-:Y:S01]  /*1230*/  @!P1 IMAD.IADD R20, R20, 0x1, -R3 ;  /* 0x0000000114149824 */ /* 0x000fe200078e0a03 */
[C---:B------:R-:W-:Y:S01]  /*1240*/  ISETP.GT.U32.AND P0, PT, R3.reuse, R18, PT ;  /* 0x000000120300720c */ /* 0x040fe20003f04070 */
[----:B------:R-:W-:Y:S01]  /*1250*/  IMAD.HI.U32 R2, R6, R13, RZ ;  /* 0x0000000d06027227 */ /* 0x000fe200078e00ff */
[----:B------:R-:W-:Y:S02]  /*1260*/  IABS R24, R9 ;  /* 0x0000000900187213 */ /* 0x000fe40000000000 */
[----:B------:R-:W-:Y:S01]  /*1270*/  ISETP.GT.U32.AND P1, PT, R3, R20, PT ;  /* 0x000000140300720c */ /* 0x000fe20003f24070 */
[----:B------:R-:W-:Y:S02]  /*1280*/  IMAD.MOV R2, RZ, RZ, -R2 ;  /* 0x000000ffff027224 */ /* 0x000fe400078e0a02 */
[----:B------:R-:W-:Y:S01]  /*1290*/  @!P6 IMAD.MOV R16, RZ, RZ, -R16 ;  /* 0x000000ffff10e224 */ /* 0x000fe200078e0a10 */
[----:B------:R-:W-:Y:S01]  /*12a0*/  ISETP.GE.AND P6, PT, R11, RZ, PT ;  /* 0x000000ff0b00720c */ /* 0x000fe20003fc6270 */
[----:B------:R-:W-:-:S02]  /*12b0*/  IMAD R2, R3, R2, R13 ;  /* 0x0000000203027224 */ /* 0x000fc400078e020d */
[----:B------:R-:W-:Y:S02]  /*12c0*/  @!P3 IMAD.IADD R22, R22, 0x1, -R3 ;  /* 0x000000011616b824 */ /* 0x000fe400078e0a03 */
[----:B------:R-:W-:-:S03]  /*12d0*/  IMAD.HI.U32 R11, R6, R26, RZ ;  /* 0x0000001a060b7227 */ /* 0x000fc600078e00ff */
[C---:B------:R-:W-:Y:S01]  /*12e0*/  ISETP.GT.U32.AND P3, PT, R3.reuse, R22, PT ;  /* 0x000000160300720c */ /* 0x040fe20003f64070 */
[----:B------:R-:W-:Y:S01]  /*12f0*/  @!P1 IMAD.IADD R20, R20, 0x1, -R3 ;  /* 0x0000000114149824 */ /* 0x000fe200078e0a03 */
[----:B------:R-:W-:Y:S01]  /*1300*/  ISETP.GT.U32.AND P1, PT, R3, R2, PT ;  /* 0x000000020300720c */ /* 0x000fe20003f24070 */
[----:B------:R-:W-:Y:S02]  /*1310*/  IMAD.MOV R11, RZ, RZ, -R11 ;  /* 0x000000ffff0b7224 */ /* 0x000fe400078e0a0b */
[----:B------:R-:W-:Y:S01]  /*1320*/  @!P0 IMAD.IADD R18, R18, 0x1, -R3 ;  /* 0x0000000112128824 */ /* 0x000fe200078e0a03 */
[----:B------:R-:W-:Y:S01]  /*1330*/  ISETP.GE.AND P0, PT, R9, RZ, PT ;  /* 0x000000ff0900720c */ /* 0x000fe20003f06270 */
[----:B------:R-:W-:-:S04]  /*1340*/  IMAD.HI.U32 R9, R6, R24, RZ ;  /* 0x0000001806097227 */ /* 0x000fc800078e00ff */
[C---:B------:R-:W-:Y:S02]  /*1350*/  IMAD R26, R3.reuse, R11, R26 ;  /* 0x0000000b031a7224 */ /* 0x040fe400078e021a */
[----:B------:R-:W-:Y:S02]  /*1360*/  @!P3 IMAD.IADD R22, R22, 0x1, -R3 ;  /* 0x000000011616b824 */ /* 0x000fe400078e0a03 */
[----:B------:R-:W-:Y:S02]  /*1370*/  IMAD.MOV R9, RZ, RZ, -R9 ;  /* 0x000000ffff097224 */ /* 0x000fe400078e0a09 */
[----:B------:R-:W-:Y:S01]  /*1380*/  @!P4 IMAD.MOV R22, RZ, RZ, -R22 ;  /* 0x000000ffff16c224 */ /* 0x000fe200078e0a16 */
[C---:B------:R-:W-:Y:S01]  /*1390*/  ISETP.GT.U32.AND P4, PT, R3.reuse, R26, PT ;  /* 0x0000001a0300720c */ /* 0x040fe20003f84070 */
[----:B------:R-:W-:Y:S02]  /*13a0*/  @!P1 IMAD.IADD R2, R2, 0x1, -R3 ;  /* 0x0000000102029824 */ /* 0x000fe400078e0a03 */
[----:B------:R-:W-:Y:S01]  /*13b0*/  IMAD R24, R3, R9, R24 ;  /* 0x0000000903187224 */ /* 0x000fe200078e0218 */
[----:B------:R-:W-:Y:S01]  /*13c0*/  LOP3.LUT R9, R21, 0x24, RZ, 0xfc, !PT ;  /* 0x0000002415097812 */ /* 0x000fe200078efcff */
[----:B------:R-:W-:Y:S01]  /*13d0*/  @!P2 IMAD.MOV R20, RZ, RZ, -R20 ;  /* 0x000000ffff14a224 */ /* 0x000fe200078e0a14 */
[C---:B------:R-:W-:Y:S01]  /*13e0*/  ISETP.GT.U32.AND P1, PT, R3.reuse, R2, PT ;  /* 0x000000020300720c */ /* 0x040fe20003f24070 */
[----:B------:R-:W-:Y:S01]  /*13f0*/  @!P5 IMAD.MOV R18, RZ, RZ, -R18 ;  /* 0x000000ffff12d224 */ /* 0x000fe200078e0a12 */
[----:B------:R-:W-:Y:S01]  /*1400*/  IABS R28, R9 ;  /* 0x00000009001c7213 */ /* 0x000fe20000000000 */
[----:B------:R-:W-:Y:S01]  /*1410*/  IMAD.HI.U32 R11, R6, R30, RZ ;  /* 0x0000001e060b7227 */ /* 0x000fe200078e00ff */
[----:B------:R-:W-:-:S02]  /*1420*/  ISETP.GT.U32.AND P2, PT, R3, R24, PT ;  /* 0x000000180300720c */ /* 0x000fc40003f44070 */
[----:B------:R-:W-:Y:S01]  /*1430*/  ISETP.GE.AND P5, PT, R15, RZ, PT ;  /* 0x000000ff0f00720c */ /* 0x000fe20003fa6270 */
[----:B------:R-:W-:Y:S01]  /*1440*/  @!P4 IMAD.IADD R26, R26, 0x1, -R3 ;  /* 0x000000011a1ac824 */ /* 0x000fe200078e0a03 */
[----:B------:R-:W-:Y:S01]  /*1450*/  ISETP.GE.AND P3, PT, R9, RZ, PT ;  /* 0x000000ff0900720c */ /* 0x000fe20003f66270 */
[C---:B------:R-:W-:Y:S01]  /*1460*/  IMAD.HI.U32 R9, R6.reuse, R28, RZ ;  /* 0x0000001c06097227 */ /* 0x040fe200078e00ff */
[----:B------:R-:W-:Y:S02]  /*1470*/  IABS R15, R25 ;  /* 0x00000019000f7213 */ /* 0x000fe40000000000 */
[----:B------:R-:W-:Y:S01]  /*1480*/  ISETP.GT.U32.AND P4, PT, R3, R26, PT ;  /* 0x0000001a0300720c */ /* 0x000fe20003f84070 */
[----:B------:R-:W-:Y:S02]  /*1490*/  IMAD.MOV R13, RZ, RZ, -R9 ;  /* 0x000000ffff0d7224 */ /* 0x000fe400078e0a09 */
[----:B------:R-:W-:-:S04]  /*14a0*/  IMAD.HI.U32 R9, R6, R15, RZ ;  /* 0x0000000f06097227 */ /* 0x000fc800078e00ff */
[----:B------:R-:W-:Y:S02]  /*14b0*/  IMAD.MOV R11, RZ, RZ, -R11 ;  /* 0x000000ffff0b7224 */ /* 0x000fe400078e0a0b */
[--C-:B------:R-:W-:Y:S01]  /*14c0*/  @!P1 IMAD.IADD R2, R2, 0x1, -R3.reuse ;  /* 0x0000000102029824 */ /* 0x100fe200078e0a03 */
[----:B------:R-:W-:Y:S01]  /*14d0*/  ISETP.GE.AND P1, PT, R23, RZ, PT ;  /* 0x000000ff1700720c */ /* 0x000fe20003f26270 */
[----:B------:R-:W-:Y:S01]  /*14e0*/  @!P2 IMAD.IADD R24, R24, 0x1, -R3 ;  /* 0x000000011818a824 */ /* 0x000fe200078e0a03 */
[----:B------:R-:W-:Y:S01]  /*14f0*/  LOP3.LUT R23, R21, 0x18, RZ, 0xfc, !PT ;  /* 0x0000001815177812 */ /* 0x000fe200078efcff */
[----:B------:R-:W-:Y:S02]  /*1500*/  IMAD.MOV R32, RZ, RZ, -R9 ;  /* 0x000000ffff207224 */ /* 0x000fe400078e0a09 */
[C---:B------:R-:W-:Y:S01]  /*1510*/  IMAD R30, R3.reuse, R11, R30 ;  /* 0x0000000b031e7224 */ /* 0x040fe200078e021e */
[----:B------:R-:W-:Y:S01]  /*1520*/  ISETP.GT.U32.AND P2, PT, R3, R24, PT ;  /* 0x000000180300720c */ /* 0x000fe20003f44070 */
[----:B------:R-:W-:Y:S01]  /*1530*/  IMAD.MOV.U32 R9, RZ, RZ, R2 ;  /* 0x000000ffff097224 */ /* 0x000fe200078e0002 */
[----:B------:R-:W-:Y:S01]  /*1540*/  IABS R38, R23 ;  /* 0x0000001700267213 */ /* 0x000fe20000000000 */
[----:B------:R-:W-:-:S04]  /*1550*/  IMAD.HI.U32 R11, R6, R19, RZ ;  /* 0x00000013060b7227 */ /* 0x000fc800078e00ff */
[----:B------:R-:W-:Y:S01]  /*1560*/  @!P6 IMAD.MOV R9, RZ, RZ, -R9 ;  /* 0x000000ffff09e224 */ /* 0x000fe200078e0a09 */
[C---:B------:R-:W-:Y:S01]  /*1570*/  ISETP.GT.U32.AND P6, PT, R3.reuse, R30, PT ;  /* 0x0000001e0300720c */ /* 0x040fe20003fc4070 */
[----:B------:R-:W-:Y:S02]  /*1580*/  IMAD.MOV R34, RZ, RZ, -R11 ;  /* 0x000000ffff227224 */ /* 0x000fe400078e0a0b */
[----:B------:R-:W-:Y:S01]  /*1590*/  IMAD R2, R3, R32, R15 ;  /* 0x0000002003027224 */ /* 0x000fe200078e020f */
[----:B------:R-:W-:Y:S01]  /*15a0*/  LOP3.LUT R15, R21, 0x1c, RZ, 0xfc, !PT ;  /* 0x0000001c150f7812 */ /* 0x000fe200078efcff */
[----:B------:R-:W-:Y:S01]  /*15b0*/  IMAD R32, R3, R34, R19 ;  /* 0x0000002203207224 */ /* 0x000fe200078e0213 */
[----:B------:R-:W-:Y:S01]  /*15c0*/  LOP3.LUT R19, R21, 0x1a, RZ, 0xfc, !PT ;  /* 0x0000001a15137812 */ /* 0x000fe200078efcff */
[--C-:B------:R-:W-:Y:S01]  /*15d0*/  @!P4 IMAD.IADD R26, R26, 0x1, -R3.reuse ;  /* 0x000000011a1ac824 */ /* 0x100fe200078e0a03 */
[----:B------:R-:W-:Y:S01]  /*15e0*/  IABS R34, R15 ;  /* 0x0000000f00227213 */ /* 0x000fe20000000000 */
[C---:B------:R-:W-:Y:S01]  /*15f0*/  IMAD R28, R3.reuse, R13, R28 ;  /* 0x0000000d031c7224 */ /* 0x040fe200078e021c */
[C---:B------:R-:W-:Y:S01]  /*1600*/  ISETP.GT.U32.AND P4, PT, R3.reuse, R2, PT ;  /* 0x000000020300720c */ /* 0x040fe20003f84070 */
[----:B------:R-:W-:Y:S01]  /*1610*/  @!P5 IMAD.MOV R26, RZ, RZ, -R26 ;  /* 0x000000ffff1ad224 */ /* 0x000fe200078e0a1a */
[C---:B------:R-:W-:Y:S01]  /*1620*/  ISETP.GT.U32.AND P5, PT, R3.reuse, R32, PT ;  /* 0x000000200300720c */ /* 0x040fe20003fa4070 */
[--C-:B------:R-:W-:Y:S01]  /*1630*/  @!P2 IMAD.IADD R24, R24, 0x1, -R3.reuse ;  /* 0x000000011818a824 */ /* 0x100fe200078e0a03 */
[----:B------:R-:W-:Y:S01]  /*1640*/  ISETP.GT.U32.AND P2, PT, R3, R28, PT ;  /* 0x0000001c0300720c */ /* 0x000fe20003f44070 */
[----:B------:R-:W-:Y:S01]  /*1650*/  @!P6 IMAD.IADD R30, R30, 0x1, -R3 ;  /* 0x000000011e1ee824 */ /* 0x000fe200078e0a03 */
[----:B------:R-:W-:Y:S01]  /*1660*/  IABS R36, R19 ;  /* 0x0000001300247213 */ /* 0x000fe20000000000 */
[----:B------:R-:W-:-:S03]  /*1670*/  IMAD.HI.U32 R11, R6, R34, RZ ;  /* 0x00000022060b7227 */ /* 0x000fc600078e00ff */
[C---:B------:R-:W-:Y:S01]  /*1680*/  ISETP.GT.U32.AND P6, PT, R3.reuse, R30, PT ;  /* 0x0000001e0300720c */ /* 0x040fe20003fc4070 */
[----:B------:R-:W-:Y:S02]  /*1690*/  IMAD.MOV R11, RZ, RZ, -R11 ;  /* 0x000000ffff0b7224 */ /* 0x000fe400078e0a0b */
[--C-:B------:R-:W-:Y:S02]  /*16a0*/  @!P4 IMAD.IADD R2, R2, 0x1, -R3.reuse ;  /* 0x000000010202c824 */ /* 0x100fe400078e0a03 */
[--C-:B------:R-:W-:Y:S02]  /*16b0*/  @!P5 IMAD.IADD R32, R32, 0x1, -R3.reuse ;  /* 0x000000012020d824 */ /* 0x100fe400078e0a03 */
[----:B------:R-:W-:Y:S01]  /*16c0*/  @!P2 IMAD.IADD R28, R28, 0x1, -R3 ;  /* 0x000000011c1ca824 */ /* 0x000fe200078e0a03 */
[C---:B------:R-:W-:Y:S01]  /*16d0*/  ISETP.GT.U32.AND P4, PT, R3.reuse, R2, PT ;  /* 0x000000020300720c */ /* 0x040fe20003f84070 */
[C---:B------:R-:W-:Y:S01]  /*16e0*/  IMAD R34, R3.reuse, R11, R34 ;  /* 0x0000000b03227224 */ /* 0x040fe200078e0222 */
[C---:B------:R-:W-:Y:S01]  /*16f0*/  ISETP.GT.U32.AND P5, PT, R3.reuse, R32, PT ;  /* 0x000000200300720c */ /* 0x040fe20003fa4070 */
[----:B------:R-:W-:Y:S01]  /*1700*/  IMAD.HI.U32 R11, R6, R36, RZ ;  /* 0x00000024060b7227 */ /* 0x000fe200078e00ff */
[----:B------:R-:W-:-:S03]  /*1710*/  ISETP.GT.U32.AND P2, PT, R3, R28, PT ;  /* 0x0000001c0300720c */ /* 0x000fc60003f44070 */
[----:B------:R-:W-:Y:S01]  /*1720*/  @!P6 IMAD.IADD R30, R30, 0x1, -R3 ;  /* 0x000000011e1ee824 */ /* 0x000fe200078e0a03 */
[----:B------:R-:W-:Y:S01]  /*1730*/  ISETP.GT.U32.AND P6, PT, R3, R34, PT ;  /* 0x000000220300720c */ /* 0x000fe20003fc4070 */
[----:B------:R-:W-:Y:S02]  /*1740*/  IMAD.MOV R11, RZ, RZ, -R11 ;  /* 0x000000ffff0b7224 */ /* 0x000fe400078e0a0b */
[----:B------:R-:W-:-:S04]  /*1750*/  IMAD.HI.U32 R13, R6, R38, RZ ;  /* 0x00000026060d7227 */ /* 0x000fc800078e00ff */
[C---:B------:R-:W-:Y:S02]  /*1760*/  IMAD R36, R3.reuse, R11, R36 ;  /* 0x0000000b03247224 */ /* 0x040fe400078e0224 */
[--C-:B------:R-:W-:Y:S02]  /*1770*/  @!P5 IMAD.IADD R32, R32, 0x1, -R3.reuse ;  /* 0x000000012020d824 */ /* 0x100fe400078e0a03 */
[--C-:B------:R-:W-:Y:S01]  /*1780*/  @!P2 IMAD.IADD R28, R28, 0x1, -R3.reuse ;  /* 0x000000011c1ca824 */ /* 0x100fe200078e0a03 */
[----:B------:R-:W-:Y:S01]  /*1790*/  ISETP.GT.U32.AND P5, PT, R3, R36, PT ;  /* 0x000000240300720c */ /* 0x000fe20003fa4070 */
[----:B------:R-:W-:Y:S01]  /*17a0*/  @!P6 IMAD.IADD R34, R34, 0x1, -R3 ;  /* 0x000000012222e824 */ /* 0x000fe200078e0a03 */
[----:B------:R-:W-:Y:S01]  /*17b0*/  ISETP.GE.AND P2, PT, R27, RZ, PT ;  /* 0x000000ff1b00720c */ /* 0x000fe20003f46270 */
[----:B------:R-:W-:Y:S01]  /*17c0*/  IMAD.MOV R13, RZ, RZ, -R13 ;  /* 0x000000ffff0d7224 */ /* 0x000fe200078e0a0d */
[----:B------:R-:W-:Y:S01]  /*17d0*/  LOP3.LUT R27, R21, 0xa, RZ, 0xfc, !PT ;  /* 0x0000000a151b7812 */ /* 0x000fe200078efcff */
[----:B------:R-:W-:Y:S01]  /*17e0*/  @!P0 IMAD.MOV R24, RZ, RZ, -R24 ;  /* 0x000000ffff188224 */ /* 0x000fe200078e0a18 */
[----:B------:R-:W-:Y:S01]  /*17f0*/  ISETP.GE.AND P0, PT, R25, RZ, PT ;  /* 0x000000ff1900720c */ /* 0x000fe20003f06270 */
[--C-:B------:R-:W-:Y:S01]  /*1800*/  @!P4 IMAD.IADD R2, R2, 0x1, -R3.reuse ;  /* 0x000000010202c824 */ /* 0x100fe200078e0a03 */
[C---:B------:R-:W-:Y:S01]  /*1810*/  ISETP.GT.U32.AND P6, PT, R3.reuse, R34, PT ;  /* 0x000000220300720c */ /* 0x040fe20003fc4070 */
[----:B------:R-:W-:Y:S01]  /*1820*/  IMAD R38, R3, R13, R38 ;  /* 0x0000000d03267224 */ /* 0x000fe200078e0226 */
[----:B------:R-:W-:Y:S01]  /*1830*/  LOP3.LUT R13, R21, 0x16, RZ, 0xfc, !PT ;  /* 0x00000016150d7812 */ /* 0x000fe200078efcff */
[----:B------:R-:W-:Y:S01]  /*1840*/  @!P3 IMAD.MOV R28, RZ, RZ, -R28 ;  /* 0x000000ffff1cb224 */ /* 0x000fe200078e0a1c */
[----:B------:R-:W-:Y:S01]  /*1850*/  ISETP.GE.AND P3, PT, R15, RZ, PT ;  /* 0x000000ff0f00720c */ /* 0x000fe20003f66270 */
[----:B------:R-:W-:Y:S01]  /*1860*/  IMAD.MOV.U32 R11, RZ, RZ, R2 ;  /* 0x000000ffff0b7224 */ /* 0x000fe200078e0002 */
[----:B------:R-:W-:Y:S01]  /*1870*/  LOP3.LUT R2, R21, 0x14, RZ, 0xfc, !PT ;  /* 0x0000001415027812 */ /* 0x000fe200078efcff */
[----:B------:R-:W-:Y:S01]  /*1880*/  @!P5 IMAD.IADD R36, R36, 0x1, -R3 ;  /* 0x000000012424d824 */ /* 0x000fe200078e0a03 */
[----:B------:R-:W-:Y:S01]  /*1890*/  IABS R15, R13 ;  /* 0x0000000d000f7213 */ /* 0x000fe20000000000 */
[----:B------:R-:W-:Y:S01]  /*18a0*/  @!P2 IMAD.MOV R32, RZ, RZ, -R32 ;  /* 0x000000ffff20a224 */ /* 0x000fe200078e0a20 */
[----:B------:R-:W-:Y:S01]  /*18b0*/  IABS R40, R2 ;  /* 0x0000000200287213 */ /* 0x000fe20000000000 */
[----:B------:R-:W-:Y:S01]  /*18c0*/  @!P1 IMAD.MOV R30, RZ, RZ, -R30 ;  /* 0x000000ffff1e9224 */ /* 0x000fe200078e0a1e */
[----:B------:R-:W-:Y:S01]  /*18d0*/  ISETP.GE.AND P2, PT, R2, RZ, PT ;  /* 0x000000ff0200720c */ /* 0x000fe20003f46270 */
[----:B------:R-:W-:Y:S01]  /*18e0*/  IMAD.HI.U32 R2, R6, R15, RZ ;  /* 0x0000000f06027227 */ /* 0x000fe200078e00ff */
[----:B------:R-:W-:-:S02]  /*18f0*/  ISETP.GT.U32.AND P5, PT, R3, R36, PT ;  /* 0x000000240300720c */ /* 0x000fc40003fa4070 */
[----:B------:R-:W-:Y:S01]  /*1900*/  ISETP.GE.AND P1, PT, R19, RZ, PT ;  /* 0x000000ff1300720c */ /* 0x000fe20003f26270 */
[----:B------:R-:W-:Y:S01]  /*1910*/  @!P0 IMAD.MOV R11, RZ, RZ, -R11 ;  /* 0x000000ffff0b8224 */ /* 0x000fe200078e0a0b */
[----:B------:R-:W-:Y:S01]  /*1920*/  ISETP.GE.AND P0, PT, R13, RZ, PT ;  /* 0x000000ff0d00720c */ /* 0x000fe20003f06270 */
[----:B------:R-:W-:Y:S01]  /*1930*/  @!P6 IMAD.IADD R34, R34, 0x1, -R3 ;  /* 0x000000012222e824 */ /* 0x000fe200078e0a03 */
[----:B------:R-:W-:Y:S01]  /*1940*/  ISETP.GT.U32.AND P6, PT, R3, R38, PT ;  /* 0x000000260300720c */ /* 0x000fe20003fc4070 */
[----:B------:R-:W-:Y:S01]  /*1950*/  IMAD.MOV R2, RZ, RZ, -R2 ;  /* 0x000000ffff027224 */ /* 0x000fe200078e0a02 */
[----:B------:R-:W-:Y:S01]  /*1960*/  LOP3.LUT R19, R21, 0x12, RZ, 0xfc, !PT ;  /* 0x0000001215137812 */ /* 0x000fe200078efcff */
[----:B------:R-:W-:Y:S01]  /*1970*/  IMAD.HI.U32 R13, R6, R40, RZ ;  /* 0x00000028060d7227 */ /* 0x000fe200078e00ff */
[----:B------:R-:W-:Y:S02]  /*1980*/  ISETP.GE.AND P4, PT, R23, RZ, PT ;  /* 0x000000ff1700720c */ /* 0x000fe40003f86270 */
[----:B------:R-:W-:Y:S01]  /*1990*/  IABS R42, R19 ;  /* 0x00000013002a7213 */ /* 0x000fe20000000000 */
[----:B------:R-:W-:Y:S01]  /*19a0*/  IMAD R2, R3, R2, R15 ;  /* 0x0000000203027224 */ /* 0x000fe200078e020f */
[C---:B------:R-:W-:Y:S01]  /*19b0*/  LOP3.LUT R23, R21.reuse, 0x10, RZ, 0xfc, !PT ;  /* 0x0000001015177812 */ /* 0x040fe200078efcff */
[----:B------:R-:W-:Y:S01]  /*19c0*/  IMAD.MOV R13, RZ, RZ, -R13 ;  /* 0x000000ffff0d7224 */ /* 0x000fe200078e0a0d */
[----:B------:R-:W-:Y:S01]  /*19d0*/  LOP3.LUT R25, R21, 0xc, RZ, 0xfc, !PT ;  /* 0x0000000c15197812 */ /* 0x000fe200078efcff */
[----:B------:R-:W-:Y:S01]  /*19e0*/  @!P5 IMAD.IADD R36, R36, 0x1, -R3 ;  /* 0x000000012424d824 */ /* 0x000fe200078e0a03 */
[C---:B------:R-:W-:Y:S01]  /*19f0*/  ISETP.GT.U32.AND P5, PT, R3.reuse, R2, PT ;  /* 0x000000020300720c */ /* 0x040fe20003fa4070 */
[----:B------:R-:W-:Y:S01]  /*1a00*/  IMAD R40, R3, R13, R40 ;  /* 0x0000000d03287224 */ /* 0x000fe200078e0228 */
[----:B------:R-:W-:Y:S01]  /*1a10*/  IABS R44, R23 ;  /* 0x00000017002c7213 */ /* 0x000fe20000000000 */
[----:B------:R-:W-:Y:S01]  /*1a20*/  IMAD.HI.U32 R13, R6, R42, RZ ;  /* 0x0000002a060d7227 */ /* 0x000fe200078e00ff */
[----:B------:R-:W-:-:S02]  /*1a30*/  IABS R48, R25 ;  /* 0x0000001900307213 */ /* 0x000fc40000000000 */
[----:B------:R-:W-:Y:S01]  /*1a40*/  IABS R50, R27 ;  /* 0x0000001b00327213 */ /* 0x000fe20000000000 */
[----:B------:R-:W-:Y:S02]  /*1a50*/  @!P6 IMAD.IADD R38, R38, 0x1, -R3 ;  /* 0x000000012626e824 */ /* 0x000fe400078e0a03 */
[----:B------:R-:W-:Y:S02]  /*1a60*/  IMAD.MOV R13, RZ, RZ, -R13 ;  /* 0x000000ffff0d7224 */ /* 0x000fe400078e0a0d */
[----:B------:R-:W-:Y:S01]  /*1a70*/  @!P3 IMAD.MOV R34, RZ, RZ, -R34 ;  /* 0x000000ffff22b224 */ /* 0x000fe200078e0a22 */
[C---:B------:R-:W-:Y:S01]  /*1a80*/  ISETP.GT.U32.AND P6, PT, R3.reuse, R38, PT ;  /* 0x000000260300720c */ /* 0x040fe20003fc4070 */
[C---:B------:R-:W-:Y:S01]  /*1a90*/  IMAD R42, R3.reuse, R13, R42 ;  /* 0x0000000d032a7224 */ /* 0x040fe200078e022a */
[C---:B------:R-:W-:Y:S01]  /*1aa0*/  ISETP.GT.U32.AND P3, PT, R3.reuse, R40, PT ;  /* 0x000000280300720c */ /* 0x040fe20003f64070 */
[----:B------:R-:W-:Y:S02]  /*1ab0*/  @!P5 IMAD.IADD R2, R2, 0x1, -R3 ;  /* 0x000000010202d824 */ /* 0x000fe400078e0a03 */
[----:B------:R-:W-:Y:S01]  /*1ac0*/  @!P1 IMAD.MOV R36, RZ, RZ, -R36 ;  /* 0x000000ffff249224 */ /* 0x000fe200078e0a24 */
[----:B------:R-:W-:Y:S01]  /*1ad0*/  ISETP.GT.U32.AND P5, PT, R3, R42, PT ;  /* 0x0000002a0300720c */ /* 0x000fe20003fa4070 */
[----:B------:R-:W-:Y:S01]  /*1ae0*/  IMAD.HI.U32 R15, R6, R44, RZ ;  /* 0x0000002c060f7227 */ /* 0x000fe200078e00ff */
[----:B------:R-:W-:-:S03]  /*1af0*/  ISETP.GE.AND P1, PT, R19, RZ, PT ;  /* 0x000000ff1300720c */ /* 0x000fc60003f26270 */
[----:B------:R-:W-:Y:S02]  /*1b00*/  IMAD.MOV R15, RZ, RZ, -R15 ;  /* 0x000000ffff0f7224 */ /* 0x000fe400078e0a0f */
[--C-:B------:R-:W-:Y:S01]  /*1b10*/  @!P6 IMAD.IADD R38, R38, 0x1, -R3.reuse ;  /* 0x000000012626e824 */ /* 0x100fe200078e0a03 */
[----:B------:R-:W-:Y:S01]  /*1b20*/  ISETP.GE.AND P6, PT, R23, RZ, PT ;  /* 0x000000ff1700720c */ /* 0x000fe20003fc6270 */
[----:B------:R-:W-:Y:S01]  /*1b30*/  IMAD R44, R3, R15, R44 ;  /* 0x0000000f032c7224 */ /* 0x000fe200078e022c */
[----:B------:R-:W-:Y:S01]  /*1b40*/  LOP3.LUT R23, R21, 0xe, RZ, 0xfc, !PT ;  /* 0x0000000e15177812 */ /* 0x000fe200078efcff */
[----:B------:R-:W-:Y:S01]  /*1b50*/  @!P4 IMAD.MOV R38, RZ, RZ, -R38 ;  /* 0x000000ffff26c224 */ /* 0x000fe200078e0a26 */
[----:B------:R-:W-:Y:S01]  /*1b60*/  ISETP.GT.U32.AND P4, PT, R3, R2, PT ;  /* 0x000000020300720c */ /* 0x000fe20003f84070 */
[--C-:B------:R-:W-:Y:S01]  /*1b70*/  @!P5 IMAD.IADD R42, R42, 0x1, -R3.reuse ;  /* 0x000000012a2ad824 */ /* 0x100fe200078e0a03 */
[----:B------:R-:W-:Y:S01]  /*1b80*/  IABS R46, R23 ;  /* 0x00000017002e7213 */ /* 0x000fe20000000000 */
[----:B------:R-:W-:-:S02]  /*1b90*/  @!P3 IMAD.IADD R40, R40, 0x1, -R3 ;  /* 0x000000012828b824 */ /* 0x000fc400078e0a03 */
[C---:B------:R-:W-:Y:S01]  /*1ba0*/  IMAD.HI.U32 R15, R6.reuse, R48, RZ ;  /* 0x00000030060f7227 */ /* 0x040fe200078e00ff */
[C---:B------:R-:W-:Y:S02]  /*1bb0*/  ISETP.GT.U32.AND P5, PT, R3.reuse, R42, PT ;  /* 0x0000002a0300720c */ /* 0x040fe40003fa4070 */
[----:B------:R-:W-:Y:S01]  /*1bc0*/  ISETP.GT.U32.AND P3, PT, R3, R40, PT ;  /* 0x000000280300720c */ /* 0x000fe20003f64070 */
[----:B------:R-:W-:-:S04]  /*1bd0*/  IMAD.HI.U32 R13, R6, R46, RZ ;  /* 0x0000002e060d7227 */ /* 0x000fc800078e00ff */
[----:B------:R-:W-:Y:S02]  /*1be0*/  IMAD.MOV R19, RZ, RZ, -R13 ;  /* 0x000000ffff137224 */ /* 0x000fe400078e0a0d */
[----:B------:R-:W-:-:S04]  /*1bf0*/  IMAD.HI.U32 R13, R6, R50, RZ ;  /* 0x00000032060d7227 */ /* 0x000fc800078e00ff */
[C---:B------:R-:W-:Y:S02]  /*1c00*/  IMAD R46, R3.reuse, R19, R46 ;  /* 0x00000013032e7224 */ /* 0x040fe400078e022e */
[----:B------:R-:W-:Y:S02]  /*1c10*/  @!P5 IMAD.IADD R42, R42, 0x1, -R3 ;  /* 0x000000012a2ad824 */ /* 0x000fe400078e0a03 */
[----:B------:R-:W-:Y:S01]  /*1c20*/  IMAD.MOV R15, RZ, RZ, -R15 ;  /* 0x000000ffff0f7224 */ /* 0x000fe200078e0a0f */
[C---:B------:R-:W-:Y:S01]  /*1c30*/  ISETP.GT.U32.AND P5, PT, R3.reuse, R46, PT ;  /* 0x0000002e0300720c */ /* 0x040fe20003fa4070 */
[----:B------:R-:W-:Y:S01]  /*1c40*/  @!P4 IMAD.IADD R2, R2, 0x1, -R3 ;  /* 0x000000010202c824 */ /* 0x000fe200078e0a03 */
[C---:B------:R-:W-:Y:S01]  /*1c50*/  ISETP.GT.U32.AND P4, PT, R3.reuse, R44, PT ;  /* 0x0000002c0300720c */ /* 0x040fe20003f84070 */
[----:B------:R-:W-:Y:S02]  /*1c60*/  IMAD.MOV R13, RZ, RZ, -R13 ;  /* 0x000000ffff0d7224 */ /* 0x000fe400078e0a0d */
[----:B------:R-:W-:-:S02]  /*1c70*/  IMAD R48, R3, R15, R48 ;  /* 0x0000000f03307224 */ /* 0x000fc400078e0230 */
[----:B------:R-:W-:Y:S02]  /*1c80*/  IMAD R50, R3, R13, R50 ;  /* 0x0000000d03327224 */ /* 0x000fe400078e0232 */
[----:B------:R-:W-:-:S04]  /*1c90*/  IMAD.HI.U32 R13, R6, R52, RZ ;  /* 0x00000034060d7227 */ /* 0x000fc800078e00ff */
[----:B------:R-:W-:Y:S01]  /*1ca0*/  @!P5 IMAD.IADD R46, R46, 0x1, -R3 ;  /* 0x000000012e2ed824 */ /* 0x000fe200078e0a03 */
[----:B------:R-:W-:Y:S01]  /*1cb0*/  ISETP.GT.U32.AND P5, PT, R3, R48, PT ;  /* 0x000000300300720c */ /* 0x000fe20003fa4070 */
[----:B------:R-:W-:Y:S02]  /*1cc0*/  IMAD.MOV R13, RZ, RZ, -R13 ;  /* 0x000000ffff0d7224 */ /* 0x000fe400078e0a0d */
[--C-:B------:R-:W-:Y:S01]  /*1cd0*/  @!P3 IMAD.IADD R40, R40, 0x1, -R3.reuse ;  /* 0x000000012828b824 */ /* 0x100fe200078e0a03 */
[----:B------:R-:W-:Y:S01]  /*1ce0*/  ISETP.GE.AND P3, PT, R23, RZ, PT ;  /* 0x000000ff1700720c */ /* 0x000fe20003f66270 */
[----:B------:R-:W-:Y:S01]  /*1cf0*/  IMAD R52, R3, R13, R52 ;  /* 0x0000000d03347224 */ /* 0x000fe200078e0234 */
[C---:B------:R-:W-:Y:S01]  /*1d00*/  LOP3.LUT R23, R21.reuse, 0x6, RZ, 0xfc, !PT ;  /* 0x0000000615177812 */ /* 0x040fe200078efcff */
[----:B------:R-:W-:Y:S01]  /*1d10*/  @!P4 IMAD.IADD R44, R44, 0x1, -R3 ;  /* 0x000000012c2cc824 */ /* 0x000fe200078e0a03 */
[----:B------:R-:W-:Y:S01]  /*1d20*/  ISETP.GE.AND P4, PT, R21, RZ, PT ;  /* 0x000000ff1500720c */ /* 0x000fe20003f86270 */
[----:B------:R-:W-:Y:S01]  /*1d30*/  IMAD.MOV.U32 R13, RZ, RZ, R2 ;  /* 0x000000ffff0d7224 */ /* 0x000fe200078e0002 */
[----:B------:R-:W-:Y:S01]  /*1d40*/  IABS R54, R23 ;  /* 0x0000001700367213 */ /* 0x000fe20000000000 */
[----:B------:R-:W-:Y:S01]  /*1d50*/  @!P1 IMAD.MOV R42, RZ, RZ, -R42 ;  /* 0x000000ffff2a9224 */ /* 0x000fe200078e0a2a */
[C---:B------:R-:W-:Y:S01]  /*1d60*/  ISETP.GT.U32.AND P1, PT, R3.reuse, R50, PT ;  /* 0x000000320300720c */ /* 0x040fe20003f24070 */
[----:B------:R-:W-:Y:S01]  /*1d70*/  @!P0 IMAD.MOV R13, RZ, RZ, -R13 ;  /* 0x000000ffff0d8224 */ /* 0x000fe200078e0a0d */
[C---:B------:R-:W-:Y:S01]  /*1d80*/  ISETP.GT.U32.AND P0, PT, R3.reuse, R44, PT ;  /* 0x0000002c0300720c */ /* 0x040fe20003f04070 */
[----:B------:R-:W-:Y:S01]  /*1d90*/  @!P5 IMAD.IADD R48, R48, 0x1, -R3 ;  /* 0x000000013030d824 */ /* 0x000fe200078e0a03 */
[----:B------:R-:W-:Y:S01]  /*1da0*/  ISETP.GT.U32.AND P5, PT, R3, R46, PT ;  /* 0x0000002e0300720c */ /* 0x000fe20003fa4070 */
[----:B------:R-:W-:-:S04]  /*1db0*/  IMAD.HI.U32 R15, R6, R54, RZ ;  /* 0x00000036060f7227 */ /* 0x000fc800078e00ff */
[----:B------:R-:W-:Y:S02]  /*1dc0*/  IMAD.MOV R15, RZ, RZ, -R15 ;  /* 0x000000ffff0f7224 */ /* 0x000fe400078e0a0f */
[----:B------:R-:W-:-:S04]  /*1dd0*/  IMAD.HI.U32 R19, R6, R60, RZ ;  /* 0x0000003c06137227 */ /* 0x000fc800078e00ff */
[C---:B------:R-:W-:Y:S02]  /*1de0*/  IMAD R54, R3.reuse, R15, R54 ;  /* 0x0000000f03367224 */ /* 0x040fe400078e0236 */
[----:B------:R-:W-:Y:S02]  /*1df0*/  IMAD.MOV R19, RZ, RZ, -R19 ;  /* 0x000000ffff137224 */ /* 0x000fe400078e0a13 */
[--C-:B------:R-:W-:Y:S01]  /*1e00*/  @!P0 IMAD.IADD R44, R44, 0x1, -R3.reuse ;  /* 0x000000012c2c8824 */ /* 0x100fe200078e0a03 */
[C---:B------:R-:W-:Y:S01]  /*1e10*/  ISETP.GT.U32.AND P0, PT, R3.reuse, R52, PT ;  /* 0x000000340300720c */ /* 0x040fe20003f04070 */
[----:B------:R-:W-:Y:S01]  /*1e20*/  @!P5 IMAD.IADD R46, R46, 0x1, -R3 ;  /* 0x000000012e2ed824 */ /* 0x000fe200078e0a03 */
[----:B------:R-:W-:Y:S01]  /*1e30*/  ISETP.GT.U32.AND P5, PT, R3, R54, PT ;  /* 0x000000360300720c */ /* 0x000fe20003fa4070 */
[----:B------:R-:W-:-:S04]  /*1e40*/  IMAD.HI.U32 R2, R6, R56, RZ ;  /* 0x0000003806027227 */ /* 0x000fc800078e00ff */
[----:B------:R-:W-:-:S04]  /*1e50*/  IMAD.HI.U32 R6, R6, R58, RZ ;  /* 0x0000003a06067227 */ /* 0x000fc800078e00ff */
[C---:B------:R-:W-:Y:S02]  /*1e60*/  IMAD R60, R3.reuse, R19, R60 ;  /* 0x00000013033c7224 */ /* 0x040fe400078e023c */
[----:B------:R-:W-:Y:S01]  /*1e70*/  @!P2 IMAD.MOV R40, RZ, RZ, -R40 ;  /* 0x000000ffff28a224 */ /* 0x000fe200078e0a28 */
[C---:B------:R-:W-:Y:S01]  /*1e80*/  ISETP.GT.U32.AND P2, PT, R3.reuse, R48, PT ;  /* 0x000000300300720c */ /* 0x040fe20003f44070 */
[----:B------:R-:W-:Y:S02]  /*1e90*/  IMAD.MOV R2, RZ, RZ, -R2 ;  /* 0x000000ffff027224 */ /* 0x000fe400078e0a02 */
[----:B------:R-:W-:Y:S02]  /*1ea0*/  IMAD.MOV R6, RZ, RZ, -R6 ;  /* 0x000000ffff067224 */ /* 0x000fe400078e0a06 */
[----:B------:R-:W-:Y:S01]  /*1eb0*/  @!P1 IMAD.IADD R50, R50, 0x1, -R3 ;  /* 0x0000000132329824 */ /* 0x000fe200078e0a03 */
[C---:B------:R-:W-:Y:S01]  /*1ec0*/  ISETP.GT.U32.AND P1, PT, R3.reuse, R60, PT ;  /* 0x0000003c0300720c */ /* 0x040fe20003f24070 */
[C---:B------:R-:W-:Y:S01]  /*1ed0*/  IMAD R56, R3.reuse, R2, R56 ;  /* 0x0000000203387224 */ /* 0x040fe200078e0238 */
[----:B------:R-:W-:Y:S01]  /*1ee0*/  SHF.R.S32.HI R2, RZ, 0x7, R126 ;  /* 0x00000007ff027819 */ /* 0x000fe2000001147e */
[----:B------:R-:W-:-:S02]  /*1ef0*/  IMAD R58, R3, R6, R58 ;  /* 0x00000006033a7224 */ /* 0x000fc400078e023a */
[--C-:B------:R-:W-:Y:S01]  /*1f00*/  @!P0 IMAD.IADD R52, R52, 0x1, -R3.reuse ;  /* 0x0000000134348824 */ /* 0x100fe200078e0a03 */
[C---:B------:R-:W-:Y:S01]  /*1f10*/  ISETP.GT.U32.AND P0, PT, R3.reuse, R56, PT ;  /* 0x000000380300720c */ /* 0x040fe20003f04070 */
[--C-:B------:R-:W-:Y:S01]  /*1f20*/  @!P5 IMAD.IADD R54, R54, 0x1, -R3.reuse ;  /* 0x000000013636d824 */ /* 0x100fe200078e0a03 */
[----:B------:R-:W-:Y:S01]  /*1f30*/  ISETP.GT.U32.AND P5, PT, R3, R58, PT ;  /* 0x0000003a0300720c */ /* 0x000fe20003fa4070 */
[--C-:B------:R-:W-:Y:S01]  /*1f40*/  @!P2 IMAD.IADD R48, R48, 0x1, -R3.reuse ;  /* 0x000000013030a824 */ /* 0x100fe200078e0a03 */
[----:B------:R-:W-:Y:S01]  /*1f50*/  ISETP.GE.AND P2, PT, R25, RZ, PT ;  /* 0x000000ff1900720c */ /* 0x000fe20003f46270 */
[----:B------:R-:W-:Y:S01]  /*1f60*/  @!P6 IMAD.MOV R44, RZ, RZ, -R44 ;  /* 0x000000ffff2ce224 */ /* 0x000fe200078e0a2c */
[C---:B------:R-:W-:Y:S01]  /*1f70*/  ISETP.GT.U32.AND P6, PT, R3.reuse, R52, PT ;  /* 0x000000340300720c */ /* 0x040fe20003fc4070 */
[--C-:B------:R-:W-:Y:S01]  /*1f80*/  @!P1 IMAD.IADD R60, R60, 0x1, -R3.reuse ;  /* 0x000000013c3c9824 */ /* 0x100fe200078e0a03 */
[C---:B------:R-:W-:Y:S01]  /*1f90*/  ISETP.GT.U32.AND P1, PT, R3.reuse, R50, PT ;  /* 0x000000320300720c */ /* 0x040fe20003f24070 */
[----:B------:R-:W-:Y:S01]  /*1fa0*/  @!P3 IMAD.MOV R46, RZ, RZ, -R46 ;  /* 0x000000ffff2eb224 */ /* 0x000fe200078e0a2e */
[C---:B------:R-:W-:Y:S01]  /*1fb0*/  ISETP.GT.U32.AND P3, PT, R3.reuse, R54, PT ;  /* 0x000000360300720c */ /* 0x040fe20003f64070 */
[----:B------:R-:W-:Y:S01]  /*1fc0*/  IMAD.SHL.U32 R6, R126, 0x100, RZ ;  /* 0x000001007e067824 */ /* 0x000fe200078e00ff */
[----:B------:R-:W-:Y:S01]  /*1fd0*/  SGXT R2, R2, 0x1 ;  /* 0x000000010202781a */ /* 0x000fe20000000200 */
[--C-:B------:R-:W-:Y:S01]  /*1fe0*/  @!P0 IMAD.IADD R56, R56, 0x1, -R3.reuse ;  /* 0x0000000138388824 */ /* 0x100fe200078e0a03 */
[C---:B------:R-:W-:Y:S01]  /*1ff0*/  ISETP.GT.U32.AND P0, PT, R3.reuse, R60, PT ;  /* 0x0000003c0300720c */ /* 0x040fe20003f04070 */
[--C-:B------:R-:W-:Y:S01]  /*2000*/  @!P5 IMAD.IADD R58, R58, 0x1, -R3.reuse ;  /* 0x000000013a3ad824 */ /* 0x100fe200078e0a03 */
[----:B------:R-:W-:Y:S01]  /*2010*/  LOP3.LUT R132, R2, 0x90, RZ, 0xc0, !PT ;  /* 0x0000009002847812 */ /* 0x000fe200078ec0ff */
[----:B------:R-:W-:Y:S01]  /*2020*/  @!P2 IMAD.MOV R48, RZ, RZ, -R48 ;  /* 0x000000ffff30a224 */ /* 0x000fe200078e0a30 */
[C---:B------:R-:W-:Y:S01]  /*2030*/  ISETP.GT.U32.AND P5, PT, R3.reuse, R56, PT ;  /* 0x000000380300720c */ /* 0x040fe20003fa4070 */
[----:B------:R-:W-:Y:S01]  /*2040*/  IMAD.SHL.U32 R15, R126, 0x2, RZ ;  /* 0x000000027e0f7824 */ /* 0x000fe200078e00ff */
[----:B------:R-:W-:Y:S01]  /*2050*/  ISETP.GT.U32.AND P2, PT, R3, R58, PT ;  /* 0x0000003a0300720c */ /* 0x000fe20003f44070 */
[--C-:B------:R-:W-:Y:S01]  /*2060*/  @!P1 IMAD.IADD R50, R50, 0x1, -R3.reuse ;  /* 0x0000000132329824 */ /* 0x100fe200078e0a03 */
[----:B------:R-:W-:Y:S01]  /*2070*/  ISETP.GE.AND P1, PT, R27, RZ, PT ;  /* 0x000000ff1b00720c */ /* 0x000fe20003f26270 */
[--C-:B------:R-:W-:Y:S01]  /*2080*/  @!P6 IMAD.IADD R52, R52, 0x1, -R3.reuse ;  /* 0x000000013434e824 */ /* 0x100fe200078e0a03 */
[----:B------:R-:W-:Y:S01]  /*2090*/  ISETP.GE.AND P6, PT, R29, RZ, PT ;  /* 0x000000ff1d00720c */ /* 0x000fe20003fc6270 */
[--C-:B------:R-:W-:Y:S01]  /*20a0*/  @!P3 IMAD.IADD R54, R54, 0x1, -R3.reuse ;  /* 0x000000013636b824 */ /* 0x100fe200078e0a03 */
[----:B------:R-:W-:Y:S01]  /*20b0*/  ISETP.GE.AND P3, PT, R23, RZ, PT ;  /* 0x000000ff1700720c */ /* 0x000fe20003f66270 */
[----:B------:R-:W-:Y:S01]  /*20c0*/  @!P0 IMAD.IADD R60, R60, 0x1, -R3 ;  /* 0x000000013c3c8824 */ /* 0x000fe200078e0a03 */
[----:B------:R-:W-:Y:S01]  /*20d0*/  ISETP.GE.AND P0, PT, R31, RZ, PT ;  /* 0x000000ff1f00720c */ /* 0x000fe20003f06270 */
[----:B------:R-:W-:Y:S01]  /*20e0*/  IMAD R239, R39, 0x7b, RZ ;  /* 0x0000007b27ef7824 */ /* 0x000fe200078e02ff */
[----:B------:R-:W-:Y:S01]  /*20f0*/  LOP3.LUT R2, R6, 0xc07e, R15, 0xc8, !PT ;  /* 0x0000c07e06027812 */ /* 0x000fe200078ec80f */
[--C-:B------:R-:W-:Y:S01]  /*2100*/  @!P5 IMAD.IADD R56, R56, 0x1, -R3.reuse ;  /* 0x000000013838d824 */ /* 0x100fe200078e0a03 */
[----:B------:R-:W-:Y:S01]  /*2110*/  ISETP.GE.AND P5, PT, R33, RZ, PT ;  /* 0x000000ff2100720c */ /* 0x000fe20003fa6270 */
[----:B------:R-:W-:Y:S01]  /*2120*/  @!P2 IMAD.IADD R58, R58, 0x1, -R3 ;  /* 0x000000013a3aa824 */ /* 0x000fe200078e0a03 */
[----:B------:R-:W-:Y:S01]  /*2130*/  LOP3.LUT R6, RZ, R17, RZ, 0x33, !PT ;  /* 0x00000011ff067212 */ /* 0x000fe200078e33ff */
[----:B------:R-:W-:Y:S01]  /*2140*/  IMAD R3, R0, UR17, RZ ;  /* 0x0000001100037c24 */ /* 0x000fe2000f8e02ff */
[----:B------:R-:W-:Y:S01]  /*2150*/  LOP3.LUT R132, R132, 0x7e, R15, 0x78, !PT ;  /* 0x0000007e84847812 */ /* 0x000fe200078e780f */
[----:B------:R-:W-:Y:S01]  /*2160*/  @!P1 IMAD.MOV R50, RZ, RZ, -R50 ;  /* 0x000000ffff329224 */ /* 0x000fe200078e0a32 */
[----:B------:R-:W-:Y:S01]  /*2170*/  ISETP.NE.AND P1, PT, R17, RZ, PT ;  /* 0x000000ff1100720c */ /* 0x000fe20003f25270 */
[----:B------:R-:W-:Y:S01]  /*2180*/  @!P6 IMAD.MOV R52, RZ, RZ, -R52 ;  /* 0x000000ffff34e224 */ /* 0x000fe200078e0a34 */
[C---:B------:R-:W-:Y:S01]  /*2190*/  LEA R137, P2, R3.reuse, UR4, 0x1 ;  /* 0x0000000403897c11 */ /* 0x040fe2000f8408ff */
[----:B------:R-:W-:Y:S01]  /*21a0*/  @!P3 IMAD.MOV R54, RZ, RZ, -R54 ;  /* 0x000000ffff36b224 */ /* 0x000fe200078e0a36 */
[C---:B------:R-:W-:Y:S01]  /*21b0*/  SEL R5, R6.reuse, R5, !P1 ;  /* 0x0000000506057207 */ /* 0x040fe20004800000 */
[----:B------:R-:W-:Y:S01]  /*21c0*/  @!P0 IMAD.MOV R56, RZ, RZ, -R56 ;  /* 0x000000ffff388224 */ /* 0x000fe200078e0a38 */
[C---:B------:R-:W-:Y:S01]  /*21d0*/  SEL R8, R6.reuse, R8, !P1 ;  /* 0x0000000806087207 */ /* 0x040fe20004800000 */
[----:B------:R-:W-:Y:S01]  /*21e0*/  @!P5 IMAD.MOV R58, RZ, RZ, -R58 ;  /* 0x000000ffff3ad224 */ /* 0x000fe200078e0a3a */
[C---:B------:R-:W-:Y:S01]  /*21f0*/  SEL R10, R6.reuse, R10, !P1 ;  /* 0x0000000a060a7207 */ /* 0x040fe20004800000 */
[----:B------:R-:W-:Y:S01]  /*2200*/  @!P4 IMAD.MOV R60, RZ, RZ, -R60 ;  /* 0x000000ffff3cc224 */ /* 0x000fe200078e0a3c */
[C---:B------:R-:W-:Y:S01]  /*2210*/  SEL R12, R6.reuse, R12, !P1 ;  /* 0x0000000c060c7207 */ /* 0x040fe20004800000 */
[----:B------:R-:W-:Y:S01]  /*2220*/  ULDC UR4, c[0x0][0x234] ;  /* 0x00008d0000047ab9 */ /* 0x000fe20000000800 */
[----:B------:R-:W-:Y:S01]  /*2230*/  SEL R14, R6, R14, !P1 ;  /* 0x0000000e060e7207 */ /* 0x000fe20004800000 */
[----:B------:R-:W-:Y:S01]  /*2240*/  IMAD R129, R4, UR4, RZ ;  /* 0x0000000404817c24 */ /* 0x000fe2000f8e02ff */
[----:B------:R-:W-:Y:S01]  /*2250*/  LEA.HI.X.SX32 R27, R3, UR5, 0x1, P2 ;  /* 0x00000005031b7c11 */ /* 0x000fe200090f0eff */
[----:B------:R-:W-:Y:S01]  /*2260*/  ULDC UR5, c[0x0][0x240] ;  /* 0x0000900000057ab9 */ /* 0x000fe20000000800 */
[C---:B------:R-:W-:Y:S01]  /*2270*/  SEL R7, R6.reuse, R7, !P1 ;  /* 0x0000000706077207 */ /* 0x040fe20004800000 */
[----:B------:R-:W-:Y:S01]  /*2280*/  IMAD R5, R5, UR5, RZ ;  /* 0x0000000505057c24 */ /* 0x000fe2000f8e02ff */
[----:B------:R-:W-:Y:S01]  /*2290*/  SEL R16, R6, R16, !P1 ;  /* 0x0000001006107207 */ /* 0x000fe20004800000 */
[----:B------:R-:W-:Y:S01]  /*22a0*/  IMAD R8, R8, UR5, RZ ;  /* 0x0000000508087c24 */ /* 0x000fe2000f8e02ff */
[----:B------:R-:W-:Y:S01]  /*22b0*/  SEL R18, R6, R18, !P1 ;  /* 0x0000001206127207 */ /* 0x000fe20004800000 */
[----:B------:R-:W-:Y:S01]  /*22c0*/  IMAD R10, R10, UR5, RZ ;  /* 0x000000050a0a7c24 */ /* 0x000fe2000f8e02ff */
[----:B------:R-:W-:Y:S01]  /*22d0*/  SEL R20, R6, R20, !P1 ;  /* 0x0000001406147207 */ /* 0x000fe20004800000 */
[----:B------:R-:W-:Y:S01]  /*22e0*/  IMAD R12, R12, UR5, RZ ;  /* 0x000000050c0c7c24 */ /* 0x000fe2000f8e02ff */
[----:B------:R-:W-:Y:S01]  /*22f0*/  SEL R22, R6, R22, !P1 ;  /* 0x0000001606167207 */ /* 0x000fe20004800000 */
[----:B------:R-:W-:Y:S01]  /*2300*/  IMAD R14, R14, UR5, RZ ;  /* 0x000000050e0e7c24 */ /* 0x000fe2000f8e02ff */
        /* <DEDUP_REMOVED lines=14> */
[C---:B------:R-:W-:Y:S01]  /*23f0*/  SEL R32, R6.reuse, R32, !P1 ;  /* 0x0000002006207207 */ /* 0x040fe20004800000 */
        /* <DEDUP_REMOVED lines=27> */
[-C--:B------:R-:W-:Y:S01]  /*25b0*/  LEA R21, P5, R5, R137.reuse, 0x1 ;  /* 0x0000008905157211 */ /* 0x080fe200078a08ff */
[----:B------:R-:W-:Y:S01]  /*25c0*/  IMAD R50, R50, UR5, RZ ;  /* 0x0000000532327c24 */ /* 0x000fe2000f8e02ff */
[-C--:B------:R-:W-:Y:S01]  /*25d0*/  LEA R23, P4, R8, R137.reuse, 0x1 ;  /* 0x0000008908177211 */ /* 0x080fe200078808ff */
[----:B------:R-:W-:Y:S01]  /*25e0*/  IMAD R52, R52, UR5, RZ ;  /* 0x0000000534347c24 */ /* 0x000fe2000f8e02ff */
[-C--:B------:R-:W-:Y:S01]  /*25f0*/  LEA R89, P3, R10, R137.reuse, 0x1 ;  /* 0x000000890a597211 */ /* 0x080fe200078608ff */
[----:B------:R-:W-:Y:S01]  /*2600*/  IMAD R54, R54, UR5, RZ ;  /* 0x0000000536367c24 */ /* 0x000fe2000f8e02ff */
[----:B------:R-:W-:Y:S01]  /*2610*/  SEL R6, R6, R60, !P1 ;  /* 0x0000003c06067207 */ /* 0x000fe20004800000 */
[----:B------:R-:W-:Y:S01]  /*2620*/  IMAD R56, R56, UR5, RZ ;  /* 0x0000000538387c24 */ /* 0x000fe2000f8e02ff */
[-C--:B------:R-:W-:Y:S01]  /*2630*/  LEA R91, P2, R12, R137.reuse, 0x1 ;  /* 0x000000890c5b7211 */ /* 0x080fe200078408ff */
[----:B------:R-:W-:Y:S01]  /*2640*/  IMAD R58, R58, UR5, RZ ;  /* 0x000000053a3a7c24 */ /* 0x000fe2000f8e02ff */
[-C--:B------:R-:W-:Y:S01]  /*2650*/  LEA R93, P1, R14, R137.reuse, 0x1 ;  /* 0x000000890e5d7211 */ /* 0x080fe200078208ff */
[----:B------:R-:W-:Y:S01]  /*2660*/  IMAD R112, R6, UR5, RZ ;  /* 0x0000000506707c24 */ /* 0x000fe2000f8e02ff */
[----:B------:R-:W-:Y:S01]  /*2670*/  LEA R95, P0, R7, R137, 0x1 ;  /* 0x00000089075f7211 */ /* 0x000fe200078008ff */
[----:B------:R-:W-:Y:S01]  /*2680*/  IMAD.SHL.U32 R0, R126, 0x80, RZ ;  /* 0x000000807e007824 */ /* 0x000fe200078e00ff */
[-C--:B------:R-:W-:Y:S01]  /*2690*/  LEA.HI.X.SX32 R11, R5, R27.reuse, 0x1, P5 ;  /* 0x0000001b050b7211 */ /* 0x080fe200028f0eff */
[C---:B------:R-:W-:Y:S01]  /*26a0*/  IMAD R238, R39.reuse, 0xda, RZ ;  /* 0x000000da27ee7824 */ /* 0x040fe200078e02ff */
[-C--:B------:R-:W-:Y:S01]  /*26b0*/  LEA.HI.X.SX32 R13, R8, R27.reuse, 0x1, P4 ;  /* 0x0000001b080d7211 */ /* 0x080fe200020f0eff */
[C---:B------:R-:W-:Y:S01]  /*26c0*/  IMAD R237, R39.reuse, 0x79, RZ ;  /* 0x0000007927ed7824 */ /* 0x040fe200078e02ff */
[----:B------:R-:W-:Y:S01]  /*26d0*/  LEA.HI.X.SX32 R15, R10, R27, 0x1, P3 ;  /* 0x0000001b0a0f7211 */ /* 0x000fe200018f0eff */
[----:B------:R0:W-:Y:S01]  /*26e0*/  STL [R1+0x440], R0 ;  /* 0x0004400001007387 */ /* 0x0001e20000100800 */
[-C--:B------:R-:W-:Y:S01]  /*26f0*/  LEA R97, P6, R16, R137.reuse, 0x1 ;  /* 0x0000008910617211 */ /* 0x080fe200078c08ff */
[C---:B------:R-:W-:Y:S01]  /*2700*/  IMAD R236, R39.reuse, 0xd6, RZ ;  /* 0x000000d627ec7824 */ /* 0x040fe200078e02ff */
[-C--:B------:R-:W-:Y:S01]  /*2710*/  LEA R99, P5, R18, R137.reuse, 0x1 ;  /* 0x0000008912637211 */ /* 0x080fe200078a08ff */
[----:B------:R1:W-:Y:S01]  /*2720*/  STL [R1+0x41c], R248 ;  /* 0x00041cf801007387 */ /* 0x0003e20000100800 */
[-C--:B------:R-:W-:Y:S01]  /*2730*/  LEA R101, P4, R20, R137.reuse, 0x1 ;  /* 0x0000008914657211 */ /* 0x080fe200078808ff */
[C---:B------:R-:W-:Y:S01]  /*2740*/  IMAD R235, R39.reuse, 0x77, RZ ;  /* 0x0000007727eb7824 */ /* 0x040fe200078e02ff */
[----:B------:R-:W-:Y:S01]  /*2750*/  LEA R103, P3, R22, R137, 0x1 ;  /* 0x0000008916677211 */ /* 0x000fe200078608ff */
[C---:B------:R-:W-:Y:S01]  /*2760*/  IMAD R233, R39.reuse, 0xd2, RZ ;  /* 0x000000d227e97824 */ /* 0x040fe200078e02ff */
[----:B------:R-:W-:Y:S01]  /*2770*/  LEA.HI.X.SX32 R17, R12, R27, 0x1, P2 ;  /* 0x0000001b0c117211 */ /* 0x000fe200010f0eff */
[----:B------:R-:W-:Y:S01]  /*2780*/  IMAD R232, R39, 0x75, RZ ;  /* 0x0000007527e87824 */ /* 0x000fe200078e02ff */
[----:B------:R-:W-:Y:S01]  /*2790*/  LEA R105, P2, R9, R137, 0x1 ;  /* 0x0000008909697211 */ /* 0x000fe200078408ff */
[C---:B------:R-:W-:Y:S01]  /*27a0*/  IMAD R231, R39.reuse, 0xce, RZ ;  /* 0x000000ce27e77824 */ /* 0x040fe200078e02ff */
[----:B------:R-:W-:Y:S01]  /*27b0*/  LEA.HI.X.SX32 R19, R14, R27, 0x1, P1 ;  /* 0x0000001b0e137211 */ /* 0x000fe200008f0eff */
[C---:B------:R-:W-:Y:S01]  /*27c0*/  IMAD R230, R39.reuse, 0x73, RZ ;  /* 0x0000007327e67824 */ /* 0x040fe200078e02ff */
[----:B------:R-:W-:Y:S01]  /*27d0*/  LEA R107, P1, R24, R137, 0x1 ;  /* 0x00000089186b7211 */ /* 0x000fe200078208ff */
[----:B------:R-:W-:Y:S01]  /*27e0*/  IMAD R229, R39, 0xca, RZ ;  /* 0x000000ca27e57824 */ /* 0x000fe200078e02ff */
[-C--:B------:R-:W-:Y:S01]  /*27f0*/  LEA.HI.X.SX32 R3, R7, R27.reuse, 0x1, P0 ;  /* 0x0000001b07037211 */ /* 0x080fe200000f0eff */
[C---:B------:R-:W-:Y:S01]  /*2800*/  IMAD R228, R39.reuse, 0x71, RZ ;  /* 0x0000007127e47824 */ /* 0x040fe200078e02ff */
[-C--:B------:R-:W-:Y:S01]  /*2810*/  LEA.HI.X.SX32 R4, R16, R27.reuse, 0x1, P6 ;  /* 0x0000001b10047211 */ /* 0x080fe200030f0eff */
[C---:B------:R-:W-:Y:S01]  /*2820*/  IMAD R226, R39.reuse, 0xc6, RZ ;  /* 0x000000c627e27824 */ /* 0x040fe200078e02ff */
[-C--:B------:R-:W-:Y:S01]  /*2830*/  LEA.HI.X.SX32 R5, R18, R27.reuse, 0x1, P5 ;  /* 0x0000001b12057211 */ /* 0x080fe200028f0eff */
[C---:B------:R-:W-:Y:S01]  /*2840*/  IMAD R225, R39.reuse, 0x6f, RZ ;  /* 0x0000006f27e17824 */ /* 0x040fe200078e02ff */
[-C--:B------:R-:W-:Y:S01]  /*2850*/  LEA.HI.X.SX32 R6, R20, R27.reuse, 0x1, P4 ;  /* 0x0000001b14067211 */ /* 0x080fe200020f0eff */
[C---:B------:R-:W-:Y:S01]  /*2860*/  IMAD R224, R39.reuse, 0xc2, RZ ;  /* 0x000000c227e07824 */ /* 0x040fe200078e02ff */
[----:B------:R-:W-:Y:S01]  /*2870*/  LEA.HI.X.SX32 R7, R22, R27, 0x1, P3 ;  /* 0x0000001b16077211 */ /* 0x000fe200018f0eff */
[C---:B------:R-:W-:Y:S01]  /*2880*/  IMAD R223, R39.reuse, 0x6d, RZ ;  /* 0x0000006d27df7824 */ /* 0x040fe200078e02ff */
[-C--:B------:R-:W-:Y:S01]  /*2890*/  LEA R109, P0, R26, R137.reuse, 0x1 ;  /* 0x000000891a6d7211 */ /* 0x080fe200078008ff */
[C---:B------:R-:W-:Y:S01]  /*28a0*/  IMAD R222, R39.reuse, 0xbe, RZ ;  /* 0x000000be27de7824 */ /* 0x040fe200078e02ff */
[-C--:B------:R-:W-:Y:S01]  /*28b0*/  LEA R111, P6, R28, R137.reuse, 0x1 ;  /* 0x000000891c6f7211 */ /* 0x080fe200078c08ff */
[C---:B------:R-:W-:Y:S01]  /*28c0*/  IMAD R221, R39.reuse, 0x6b, RZ ;  /* 0x0000006b27dd7824 */ /* 0x040fe200078e02ff */
[-C--:B------:R-:W-:Y:S01]  /*28d0*/  LEA R113, P5, R30, R137.reuse, 0x1 ;  /* 0x000000891e717211 */ /* 0x080fe200078a08ff */
[----:B------:R-:W-:Y:S01]  /*28e0*/  IMAD R220, R39, 0xba, RZ ;  /* 0x000000ba27dc7824 */ /* 0x000fe200078e02ff */
[-C--:B------:R-:W-:Y:S01]  /*28f0*/  LEA R114, P4, R25, R137.reuse, 0x1 ;  /* 0x0000008919727211 */ /* 0x080fe200078808ff */
[C---:B------:R-:W-:Y:S01]  /*2900*/  IMAD R219, R39.reuse, 0x69, RZ ;  /* 0x0000006927db7824 */ /* 0x040fe200078e02ff */
[----:B------:R-:W-:Y:S01]  /*2910*/  LEA R115, P3, R32, R137, 0x1 ;  /* 0x0000008920737211 */ /* 0x000fe200078608ff */
[----:B------:R-:W-:Y:S01]  /*2920*/  IMAD R218, R39, 0xb6, RZ ;  /* 0x000000b627da7824 */ /* 0x000fe200078e02ff */
[----:B------:R-:W-:Y:S01]  /*2930*/  LEA.HI.X.SX32 R8, R9, R27, 0x1, P2 ;  /* 0x0000001b09087211 */ /* 0x000fe200010f0eff */
[C---:B------:R-:W-:Y:S01]  /*2940*/  IMAD R216, R39.reuse, 0x67, RZ ;  /* 0x0000006727d87824 */ /* 0x040fe200078e02ff */
[----:B------:R-:W-:Y:S01]  /*2950*/  LEA R116, P2, R34, R137, 0x1 ;  /* 0x0000008922747211 */ /* 0x000fe200078408ff */
[C---:B------:R-:W-:Y:S01]  /*2960*/  IMAD R215, R39.reuse, 0xb2, RZ ;  /* 0x000000b227d77824 */ /* 0x040fe200078e02ff */
[----:B------:R-:W-:Y:S01]  /*2970*/  LEA.HI.X.SX32 R9, R24, R27, 0x1, P1 ;  /* 0x0000001b18097211 */ /* 0x000fe200008f0eff */
[C---:B------:R-:W-:Y:S01]  /*2980*/  IMAD R214, R39.reuse, 0x65, RZ ;  /* 0x0000006527d67824 */ /* 0x040fe200078e02ff */
[----:B------:R-:W-:Y:S01]  /*2990*/  LEA R117, P1, R36, R137, 0x1 ;  /* 0x0000008924757211 */ /* 0x000fe200078208ff */
[C---:B------:R-:W-:Y:S01]  /*29a0*/  IMAD R213, R39.reuse, 0xae, RZ ;  /* 0x000000ae27d57824 */ /* 0x040fe200078e02ff */
[-C--:B------:R-:W-:Y:S01]  /*29b0*/  LEA.HI.X.SX32 R10, R26, R27.reuse, 0x1, P0 ;  /* 0x0000001b1a0a7211 */ /* 0x080fe200000f0eff */
[C---:B------:R-:W-:Y:S01]  /*29c0*/  IMAD R212, R39.reuse, 0x63, RZ ;  /* 0x0000006327d47824 */ /* 0x040fe200078e02ff */
[-C--:B------:R-:W-:Y:S01]  /*29d0*/  LEA.HI.X.SX32 R12, R28, R27.reuse, 0x1, P6 ;  /* 0x0000001b1c0c7211 */ /* 0x080fe200030f0eff */
[C---:B------:R-:W-:Y:S01]  /*29e0*/  IMAD R211, R39.reuse, 0xaa, RZ ;  /* 0x000000aa27d37824 */ /* 0x040fe200078e02ff */
[-C--:B------:R-:W-:Y:S01]  /*29f0*/  LEA.HI.X.SX32 R14, R30, R27.reuse, 0x1, P5 ;  /* 0x0000001b1e0e7211 */ /* 0x080fe200028f0eff */
[----:B------:R-:W-:Y:S01]  /*2a00*/  IMAD R210, R39, 0x61, RZ ;  /* 0x0000006127d27824 */ /* 0x000fe200078e02ff */
        /* <DEDUP_REMOVED lines=9> */
[C---:B------:R-:W-:Y:S01]  /*2aa0*/  IMAD R204, R39.reuse, 0x9e, RZ ;  /* 0x0000009e27cc7824 */ /* 0x040fe200078e02ff */
[-C--:B------:R-:W-:Y:S01]  /*2ab0*/  LEA R121, P4, R42, R137.reuse, 0x1 ;  /* 0x000000892a797211 */ /* 0x080fe200078808ff */
[C---:B------:R-:W-:Y:S01]  /*2ac0*/  IMAD R203, R39.reuse, 0x5b, RZ ;  /* 0x0000005b27cb7824 */ /* 0x040fe200078e02ff */
[----:B------:R-:W-:Y:S01]  /*2ad0*/  LEA R122, P3, R44, R137, 0x1 ;  /* 0x000000892c7a7211 */ /* 0x000fe200078608ff */
[C---:B------:R-:W-:Y:S01]  /*2ae0*/  IMAD R202, R39.reuse, 0x9a, RZ ;  /* 0x0000009a27ca7824 */ /* 0x040fe200078e02ff */
        /* <DEDUP_REMOVED lines=33> */
[----:B------:R-:W-:Y:S01]  /*2d00*/  IMAD R184, R39, 0xec, RZ ;  /* 0x000000ec27b87824 */ /* 0x000fe200078e02ff */
[----:B------:R-:W-:Y:S01]  /*2d10*/  LEA R125, P1, R129, UR6, 0x1 ;  /* 0x00000006817d7c11 */ /* 0x000fe2000f8208ff */
        /* <DEDUP_REMOVED lines=8> */
[----:B------:R-:W-:Y:S01]  /*2da0*/  IMAD R179, R39, 0x43, RZ ;  /* 0x0000004327b37824 */ /* 0x000fe200078e02ff */
[----:B------:R-:W-:Y:S01]  /*2db0*/  LEA.HI.X.SX32 R129, R129, UR7, 0x1, P1 ;  /* 0x0000000781817c11 */ /* 0x000fe200088f0eff */
[----:B------:R-:W-:Y:S01]  /*2dc0*/  IMAD R217, R39, 0x7e, RZ ;  /* 0x0000007e27d97824 */ /* 0x000fe200078e02ff */
[-C--:B------:R-:W-:Y:S01]  /*2dd0*/  IADD3 R209, P2, R209, R125.reuse, RZ ;  /* 0x0000007dd1d17210 */ /* 0x080fe20007f5e0ff */
[----:B------:R-:W-:Y:S01]  /*2de0*/  IMAD R178, R39, 0x41, RZ ;  /* 0x0000004127b27824 */ /* 0x000fe200078e02ff */
[----:B------:R-:W-:Y:S01]  /*2df0*/  IADD3 R247, P5, R247, R125, RZ ;  /* 0x0000007df7f77210 */ /* 0x000fe20007fbe0ff */
[C---:B------:R-:W-:Y:S01]  /*2e00*/  IMAD R227, R39.reuse, 0xfc, RZ ;  /* 0x000000fc27e37824 */ /* 0x040fe200078e02ff */
[----:B------:R-:W-:Y:S01]  /*2e10*/  LEA.HI.X.SX32 R102, R50, R27, 0x1, P0 ;  /* 0x0000001b32667211 */ /* 0x000fe200000f0eff */
[C---:B------:R-:W-:Y:S01]  /*2e20*/  IMAD R249, R39.reuse, 0xd4, RZ ;  /* 0x000000d427f97824 */ /* 0x040fe200078e02ff */
[-C--:B------:R-:W-:Y:S01]  /*2e30*/  IADD3 R242, P4, R242, R125.reuse, RZ ;  /* 0x0000007df2f27210 */ /* 0x080fe20007f9e0ff */
[C---:B------:R-:W-:Y:S01]  /*2e40*/  IMAD R172, R39.reuse, 0x7a, RZ ;  /* 0x0000007a27ac7824 */ /* 0x040fe200078e02ff */
[----:B------:R-:W-:Y:S01]  /*2e50*/  IADD3 R246, P6, R246, R125, RZ ;  /* 0x0000007df6f67210 */ /* 0x000fe20007fde0ff */
[C---:B------:R-:W-:Y:S01]  /*2e60*/  IMAD R250, R39.reuse, 0x3f, RZ ;  /* 0x0000003f27fa7824 */ /* 0x040fe200078e02ff */
[----:B------:R-:W-:Y:S01]  /*2e70*/  LEA.HI.X.SX32 R110, R58, R27, 0x1, P3 ;  /* 0x0000001b3a6e7211 */ /* 0x000fe200018f0eff */
[----:B------:R-:W-:Y:S01]  /*2e80*/  IMAD R251, R39, 0xcc, RZ ;  /* 0x000000cc27fb7824 */ /* 0x000fe200078e02ff */
[-C--:B------:R-:W-:Y:S01]  /*2e90*/  IADD3 R245, P0, R245, R125.reuse, RZ ;  /* 0x0000007df5f57210 */ /* 0x080fe20007f1e0ff */
[C---:B------:R-:W-:Y:S01]  /*2ea0*/  IMAD R168, R39.reuse, 0x76, RZ ;  /* 0x0000007627a87824 */ /* 0x040fe200078e02ff */
[----:B------:R-:W-:Y:S01]  /*2eb0*/  LOP3.LUT R132, R132, 0x2000, R0, 0xf8, !PT ;  /* 0x0000200084847812 */ /* 0x000fe200078ef800 */
[----:B------:R-:W-:Y:S01]  /*2ec0*/  IMAD R252, R39, 0x3d, RZ ;  /* 0x0000003d27fc7824 */ /* 0x000fe200078e02ff */
[-C--:B------:R-:W-:Y:S01]  /*2ed0*/  IADD3 R244, P3, R244, R125.reuse, RZ ;  /* 0x0000007df4f47210 */ /* 0x080fe20007f7e0ff */
[----:B0-----:R0:W5:Y:S01]  /*2ee0*/  LDL.LU R0, [R1+0x444] ;  /* 0x0004440001007983 */ /* 0x0011620000300800 */
[----:B------:R-:W-:Y:S01]  /*2ef0*/  IADD3 R243, P1, R243, R125, RZ ;  /* 0x0000007df3f37210 */ /* 0x000fe20007f3e0ff */
[----:B-1----:R-:W-:Y:S01]  /*2f00*/  IMAD R248, R39, 0xc4, RZ ;  /* 0x000000c427f87824 */ /* 0x002fe200078e02ff */
[----:B------:R-:W-:Y:S01]  /*2f10*/  LEA.HI.X.SX32 R199, R199, R129, 0x1, P2 ;  /* 0x00000081c7c77211 */ /* 0x000fe200010f0eff */
[----:B------:R1:W-:Y:S01]  /*2f20*/  STL [R1+0xc], R247 ;  /* 0x00000cf701007387 */ /* 0x0003e20000100800 */
[----:B------:R-:W-:Y:S01]  /*2f30*/  IADD3 R241, P2, R241, R125, RZ ;  /* 0x0000007df1f17210 */ /* 0x000fe20007f5e0ff */
[C---:B------:R-:W-:Y:S01]  /*2f40*/  IMAD R164, R39.reuse, 0x72, RZ ;  /* 0x0000007227a47824 */ /* 0x040fe200078e02ff */
[----:B------:R-:W-:Y:S01]  /*2f50*/  LEA.HI.X.SX32 R234, R234, R129, 0x1, P4 ;  /* 0x00000081eaea7211 */ /* 0x000fe200020f0eff */
[----:B------:R-:W-:Y:S01]  /*2f60*/  STL [R1+0x30], R246 ;  /* 0x000030f601007387 */ /* 0x000fe20000100800 */
[----:B------:R-:W-:Y:S01]  /*2f70*/  IADD3 R240, P4, R240, R125, RZ ;  /* 0x0000007df0f07210 */ /* 0x000fe20007f9e0ff */
[----:B------:R-:W-:Y:S01]  /*2f80*/  IMAD R160, R39, 0x6e, RZ ;  /* 0x0000006e27a07824 */ /* 0x000fe200078e02ff */
[----:B------:R-:W-:Y:S01]  /*2f90*/  LEA.HI.X.SX32 R239, R239, R129, 0x1, P5 ;  /* 0x00000081efef7211 */ /* 0x000fe200028f0eff */
[----:B------:R2:W-:Y:S01]  /*2fa0*/  STL [R1+0x50], R245 ;  /* 0x000050f501007387 */ /* 0x0005e20000100800 */
[----:B------:R-:W-:Y:S01]  /*2fb0*/  IADD3 R238, P5, R238, R125, RZ ;  /* 0x0000007deeee7210 */ /* 0x000fe20007fbe0ff */
[----:B------:R-:W-:Y:S01]  /*2fc0*/  IMAD R156, R39, 0x6a, RZ ;  /* 0x0000006a279c7824 */ /* 0x000fe200078e02ff */
[----:B------:R-:W-:Y:S01]  /*2fd0*/  LEA.HI.X.SX32 R237, R237, R129, 0x1, P6 ;  /* 0x00000081eded7211 */ /* 0x000fe200030f0eff */
[----:B------:R-:W-:Y:S01]  /*2fe0*/  STL [R1+0x60], R244 ;  /* 0x000060f401007387 */ /* 0x000fe20000100800 */
[----:B------:R-:W-:Y:S01]  /*2ff0*/  IADD3 R236, P6, R236, R125, RZ ;  /* 0x0000007decec7210 */ /* 0x000fe20007fde0ff */
[----:B------:R-:W-:Y:S01]  /*3000*/  IMAD R152, R39, 0x66, RZ ;  /* 0x0000006627987824 */ /* 0x000fe200078e02ff */
[----:B------:R-:W-:Y:S01]  /*3010*/  UIADD3 UR5, UR16, 0x10000, URZ ;  /* 0x0001000010057890 */ /* 0x000fe2000fffe03f */
[----:B------:R-:W-:Y:S01]  /*3020*/  STL [R1+0x70], R243 ;  /* 0x000070f301007387 */ /* 0x000fe20000100800 */
[-C--:B------:R-:W-:Y:S01]  /*3030*/  LEA.HI.X.SX32 R235, R235, R129.reuse, 0x1, P0 ;  /* 0x00000081ebeb7211 */ /* 0x080fe200000f0eff */
[----:B------:R-:W-:Y:S01]  /*3040*/  IMAD R148, R39, 0x62, RZ ;  /* 0x0000006227947824 */ /* 0x000fe200078e02ff */
[----:B------:R-:W-:Y:S01]  /*3050*/  LEA.HI.X.SX32 R232, R232, R129, 0x1, P3 ;  /* 0x00000081e8e87211 */ /* 0x000fe200018f0eff */
[----:B------:R-:W-:Y:S01]  /*3060*/  STL [R1+0x80], R241 ;  /* 0x000080f101007387 */ /* 0x000fe20000100800 */
[----:B------:R-:W-:Y:S01]  /*3070*/  IADD3 R233, P0, R233, R125, RZ ;  /* 0x0000007de9e97210 */ /* 0x000fe20007f1e0ff */
        /* <DEDUP_REMOVED lines=9> */
[-C--:B------:R-:W-:Y:S01]  /*3110*/  LEA.HI.X.SX32 R225, R225, R129.reuse, 0x1, P4 ;  /* 0x00000081e1e17211 */ /* 0x080fe200020f0eff */
[----:B------:R-:W-:Y:S01]  /*3120*/  STL [R1+0xa0], R238 ;  /* 0x0000a0ee01007387 */ /* 0x000fe20000100800 */
[-C--:B------:R-:W-:Y:S01]  /*3130*/  LEA.HI.X.SX32 R223, R223, R129.reuse, 0x1, P5 ;  /* 0x00000081dfdf7211 */ /* 0x080fe200028f0eff */
[----:B-1----:R-:W-:Y:S01]  /*3140*/  IMAD R247, R39, 0x3b, RZ ;  /* 0x0000003b27f77824 */ /* 0x002fe200078e02ff */
[----:B------:R-:W-:Y:S01]  /*3150*/  LEA.HI.X.SX32 R221, R221, R129, 0x1, P6 ;  /* 0x00000081dddd7211 */ /* 0x000fe200030f0eff */
[----:B------:R-:W-:Y:S01]  /*3160*/  STL [R1+0x2c], R237 ;  /* 0x00002ced01007387 */ /* 0x000fe20000100800 */
[-C--:B------:R-:W-:Y:S01]  /*3170*/  IADD3 R226, P2, R226, R125.reuse, RZ ;  /* 0x0000007de2e27210 */ /* 0x080fe20007f5e0ff */
[C---:B------:R-:W-:Y:S01]  /*3180*/  IMAD R52, R39.reuse, 0x52, RZ ;  /* 0x0000005227347824 */ /* 0x040fe200078e02ff */
[----:B------:R-:W-:Y:S01]  /*3190*/  USHF.R.U32.HI UR5, URZ, 0x4, UR5 ;  /* 0x000000043f057899 */ /* 0x000fe20008011605 */
[----:B------:R-:W-:Y:S01]  /*31a0*/  STL [R1+0xb0], R236 ;  /* 0x0000b0ec01007387 */ /* 0x000fe20000100800 */
[-C--:B------:R-:W-:Y:S01]  /*31b0*/  IADD3 R224, P4, R224, R125.reuse, RZ ;  /* 0x0000007de0e07210 */ /* 0x080fe20007f9e0ff */
[C---:B------:R-:W-:Y:S01]  /*31c0*/  IMAD R48, R39.reuse, 0x4e, RZ ;  /* 0x0000004e27307824 */ /* 0x040fe200078e02ff */
[-C--:B------:R-:W-:Y:S01]  /*31d0*/  IADD3 R222, P5, R222, R125.reuse, RZ ;  /* 0x0000007ddede7210 */ /* 0x080fe20007fbe0ff */
[----:B------:R-:W-:Y:S01]  /*31e0*/  STL [R1+0x4c], R235 ;  /* 0x00004ceb01007387 */ /* 0x000fe20000100800 */
[----:B------:R-:W-:Y:S01]  /*31f0*/  IADD3 R220, P6, R220, R125, RZ ;  /* 0x0000007ddcdc7210 */ /* 0x000fe20007fde0ff */
[----:B------:R-:W-:Y:S01]  /*3200*/  IMAD R44, R39, 0x4a, RZ ;  /* 0x0000004a272c7824 */ /* 0x000fe200078e02ff */
[-C--:B------:R-:W-:Y:S01]  /*3210*/  LEA.HI.X.SX32 R219, R219, R129.reuse, 0x1, P0 ;  /* 0x00000081dbdb7211 */ /* 0x080fe200000f0eff */
[----:B------:R-:W-:Y:S01]  /*3220*/  STL [R1+0xc0], R233 ;  /* 0x0000c0e901007387 */ /* 0x000fe20000100800 */
[-C--:B------:R-:W-:Y:S01]  /*3230*/  LEA.HI.X.SX32 R216, R216, R129.reuse, 0x1, P3 ;  /* 0x00000081d8d87211 */ /* 0x080fe200018f0eff */
[C---:B------:R-:W-:Y:S01]  /*3240*/  IMAD R40, R39.reuse, 0x46, RZ ;  /* 0x0000004627287824 */ /* 0x040fe200078e02ff */
[-C--:B------:R-:W-:Y:S01]  /*3250*/  LEA.HI.X.SX32 R214, R214, R129.reuse, 0x1, P1 ;  /* 0x00000081d6d67211 */ /* 0x080fe200008f0eff */
[----:B------:R-:W-:Y:S01]  /*3260*/  STL [R1+0x5c], R232 ;  /* 0x00005ce801007387 */ /* 0x000fe20000100800 */
[----:B------:R-:W-:Y:S01]  /*3270*/  LEA.HI.X.SX32 R212, R212, R129, 0x1, P2 ;  /* 0x00000081d4d47211 */ /* 0x000fe200010f0eff */
[C---:B------:R-:W-:Y:S01]  /*3280*/  IMAD R41, R39.reuse, 0x42, RZ ;  /* 0x0000004227297824 */ /* 0x040fe200078e02ff */
[----:B------:R-:W-:Y:S01]  /*3290*/  USGXT.U32 UR10, UR5, 0xe ;  /* 0x0000000e050a789a */ /* 0x000fe20008000000 */
[----:B------:R-:W-:Y:S01]  /*32a0*/  STL [R1+0xd0], R231 ;  /* 0x0000d0e701007387 */ /* 0x000fe20000100800 */
[-C--:B------:R-:W-:Y:S01]  /*32b0*/  IADD3 R218, P0, R218, R125.reuse, RZ ;  /* 0x0000007ddada7210 */ /* 0x080fe20007f1e0ff */
[----:B------:R-:W-:Y:S01]  /*32c0*/  IMAD R42, R39, 0x7c, RZ ;  /* 0x0000007c272a7824 */ /* 0x000fe200078e02ff */
[-C--:B------:R-:W-:Y:S01]  /*32d0*/  IADD3 R215, P3, R215, R125.reuse, RZ ;  /* 0x0000007dd7d77210 */ /* 0x080fe20007f7e0ff */
[----:B------:R-:W-:Y:S01]  /*32e0*/  STL [R1+0x6c], R230 ;  /* 0x00006ce601007387 */ /* 0x000fe20000100800 */
[-C--:B------:R-:W-:Y:S01]  /*32f0*/  IADD3 R213, P1, R213, R125.reuse, RZ ;  /* 0x0000007dd5d57210 */ /* 0x080fe20007f3e0ff */
[----:B------:R-:W-:Y:S01]  /*3300*/  IMAD R43, R39, 0x3e, RZ ;  /* 0x0000003e272b7824 */ /* 0x000fe200078e02ff */
[----:B------:R-:W-:Y:S01]  /*3310*/  IADD3 R211, P2, R211, R125, RZ ;  /* 0x0000007dd3d37210 */ /* 0x000fe20007f5e0ff */
[----:B------:R-:W-:Y:S01]  /*3320*/  STL [R1+0xe0], R229 ;  /* 0x0000e0e501007387 */ /* 0x000fe20000100800 */
[-C--:B------:R-:W-:Y:S01]  /*3330*/  LEA.HI.X.SX32 R210, R210, R129.reuse, 0x1, P4 ;  /* 0x00000081d2d27211 */ /* 0x080fe200020f0eff */
[----:B------:R-:W-:Y:S01]  /*3340*/  IMAD R45, R39, 0x74, RZ ;  /* 0x00000074272d7824 */ /* 0x000fe200078e02ff */
[-C--:B------:R-:W-:Y:S01]  /*3350*/  LEA.HI.X.SX32 R207, R207, R129.reuse, 0x1, P5 ;  /* 0x00000081cfcf7211 */ /* 0x080fe200028f0eff */
[----:B------:R-:W-:Y:S01]  /*3360*/  STL [R1+0x7c], R228 ;  /* 0x00007ce401007387 */ /* 0x000fe20000100800 */
[----:B------:R-:W-:Y:S01]  /*3370*/  LEA.HI.X.SX32 R205, R205, R129, 0x1, P6 ;  /* 0x00000081cdcd7211 */ /* 0x000fe200030f0eff */
[C---:B------:R-:W-:Y:S01]  /*3380*/  IMAD R46, R39.reuse, 0x3a, RZ ;  /* 0x0000003a272e7824 */ /* 0x040fe200078e02ff */
[----:B------:R-:W-:Y:S01]  /*3390*/  UIADD3 UR6, UP0, UR10, 0x2, URZ ;  /* 0x000000020a067890 */ /* 0x000fe2000ff1e03f */
[----:B------:R-:W-:Y:S01]  /*33a0*/  STL [R1+0xf0], R226 ;  /* 0x0000f0e201007387 */ /* 0x000fe20000100800 */
[C---:B------:R-:W-:Y:S01]  /*33b0*/  IMAD R47, R39.reuse, 0x6c, RZ ;  /* 0x0000006c272f7824 */ /* 0x040fe200078e02ff */
[----:B------:R-:W-:Y:S01]  /*33c0*/  USHF.L.U32 UR17, UR17, 0x7, URZ ;  /* 0x0000000711117899 */ /* 0x000fe2000800063f */
[C---:B------:R-:W-:Y:S01]  /*33d0*/  IMAD R49, R39.reuse, 0x36, RZ ;  /* 0x0000003627317824 */ /* 0x040fe200078e02ff */
        /* <DEDUP_REMOVED lines=15> */
[----:B------:R-:W-:Y:S01]  /*34d0*/  UMOV UR4, URZ ;  /* 0x0000003f00047c82 */ /* 0x000fe20008000000 */
        /* <DEDUP_REMOVED lines=10> */
[C---:B------:R-:W-:Y:S01]  /*3580*/  IMAD R128, R39.reuse, 0x4c, RZ ;  /* 0x0000004c27807824 */ /* 0x040fe200078e02ff */
[-C--:B------:R-:W-:Y:S01]  /*3590*/  LEA.HI.X.SX32 R192, R192, R129.reuse, 0x1, P5 ;  /* 0x00000081c0c07211 */ /* 0x080fe200028f0eff */
[----:B------:R-:W-:Y:S01]  /*35a0*/  STL [R1+0x130], R218 ;  /* 0x000130da01007387 */ /* 0x000fe20000100800 */
[----:B------:R-:W-:Y:S01]  /*35b0*/  LEA.HI.X.SX32 R190, R190, R129, 0x1, P6 ;  /* 0x00000081bebe7211 */ /* 0x000fe200030f0eff */
[----:B------:R-:W-:Y:S01]  /*35c0*/  IMAD R141, R39, 0x26, RZ ;  /* 0x00000026278d7824 */ /* 0x000fe200078e02ff */
[----:B------:R-:W-:Y:S01]  /*35d0*/  UIADD3.X UR7, UR4, 0x40000040, URZ, UP0, !UPT ;  /* 0x4000004004077890 */ /* 0x000fe200087fe43f */
[----:B------:R-:W-:Y:S01]  /*35e0*/  STL [R1+0xcc], R216 ;  /* 0x0000ccd801007387 */ /* 0x000fe20000100800 */
[-C--:B------:R-:W-:Y:S01]  /*35f0*/  IADD3 R193, P4, R193, R125.reuse, RZ ;  /* 0x0000007dc1c17210 */ /* 0x080fe20007f9e0ff */
[----:B------:R-:W-:Y:S01]  /*3600*/  IMAD R142, R39, 0x44, RZ ;  /* 0x00000044278e7824 */ /* 0x000fe200078e02ff */
[-C--:B------:R-:W-:Y:S01]  /*3610*/  IADD3 R191, P5, R191, R125.reuse, RZ ;  /* 0x0000007dbfbf7210 */ /* 0x080fe20007fbe0ff */
[----:B------:R-:W-:Y:S01]  /*3620*/  STL [R1+0x140], R215 ;  /* 0x000140d701007387 */ /* 0x000fe20000100800 */
[----:B------:R-:W-:Y:S01]  /*3630*/  IADD3 R189, P6, R189, R125, RZ ;  /* 0x0000007dbdbd7210 */ /* 0x000fe20007fde0ff */
[C---:B------:R-:W-:Y:S01]  /*3640*/  IMAD R143, R39.reuse, 0x22, RZ ;  /* 0x00000022278f7824 */ /* 0x040fe200078e02ff */
[----:B------:R-:W-:Y:S01]  /*3650*/  LEA.HI.X.SX32 R188, R188, R129, 0x1, P0 ;  /* 0x00000081bcbc7211 */ /* 0x000fe200000f0eff */
[----:B------:R-:W-:Y:S01]  /*3660*/  STL [R1+0xdc], R214 ;  /* 0x0000dcd601007387 */ /* 0x000fe20000100800 */
[C---:B------:R-:W-:Y:S01]  /*3670*/  IMAD R145, R39.reuse, 0x78, RZ ;  /* 0x0000007827917824 */ /* 0x040fe200078e02ff */
[----:B------:R-:W-:Y:S01]  /*3680*/  USHF.R.S32.HI UR4, URZ, 0x1f, UR17 ;  /* 0x0000001f3f047899 */ /* 0x000fe20008011411 */
[C---:B------:R-:W-:Y:S01]  /*3690*/  IMAD R146, R39.reuse, 0x3c, RZ ;  /* 0x0000003c27927824 */ /* 0x040fe200078e02ff */
[----:B------:R-:W-:Y:S01]  /*36a0*/  STL [R1+0x150], R213 ;  /* 0x000150d501007387 */ /* 0x000fe20000100800 */
[C---:B------:R-:W-:Y:S01]  /*36b0*/  IMAD R147, R39.reuse, 0x1e, RZ ;  /* 0x0000001e27937824 */ /* 0x040fe200078e02ff */
[----:B------:R-:W-:Y:S01]  /*36c0*/  CS2R R56, SRZ ;  /* 0x0000000000387805 */ /* 0x000fe2000001ff00 */
        /* <DEDUP_REMOVED lines=39> */
[----:B------:R-:W-:Y:S01]  /*3940*/  USHF.L.U32 UR41, UR17, 0x1, URZ ;  /* 0x0000000111297899 */ /* 0x000fe2000800063f */
[----:B------:R-:W-:Y:S01]  /*3950*/  IMAD R175, R39, 0xc, RZ ;  /* 0x0000000c27af7824 */ /* 0x000fe200078e02ff */
[----:B------:R-:W-:Y:S01]  /*3960*/  STL [R1+0x13c], R201 ;  /* 0x00013cc901007387 */ /* 0x000fe20000100800 */
[----:B------:R-:W-:Y:S01]  /*3970*/  IADD3 R227, P0, R227, R125, RZ ;  /* 0x0000007de3e37210 */ /* 0x000fe20007f1e0ff */
[C---:B------:R-:W-:Y:S01]  /*3980*/  IMAD R176, R39.reuse, 0x6, RZ ;  /* 0x0000000627b07824 */ /* 0x040fe200078e02ff */
[----:B------:R-:W-:Y:S01]  /*3990*/  USHF.L.U64.HI UR17, UR17, 0x1, UR4 ;  /* 0x0000000111117899 */ /* 0x000fe20008010204 */
[----:B------:R-:W-:Y:S01]  /*39a0*/  STL [R1+0x1b0], R200 ;  /* 0x0001b0c801007387 */ /* 0x000fe20000100800 */
[C---:B------:R-:W-:Y:S01]  /*39b0*/  IMAD.SHL.U32 R177, R39.reuse, 0x2, RZ ;  /* 0x0000000227b17824 */ /* 0x040fe200078e00ff */
[----:B------:R-:W-:Y:S01]  /*39c0*/  UIADD3.64 UR22, UR6, 0x2, URZ ;  /* 0x0000000206167897 */ /* 0x000fe2000fffe03f */
[C---:B------:R-:W-:Y:S01]  /*39d0*/  IMAD.SHL.U32 R131, R39.reuse, 0x80, RZ ;  /* 0x0000008027837824 */ /* 0x040fe200078e00ff */
[----:B------:R-:W-:Y:S01]  /*39e0*/  STL [R1+0x14c], R198 ;  /* 0x00014cc601007387 */ /* 0x000fe20000100800 */
[----:B--2---:R-:W-:Y:S01]  /*39f0*/  IMAD.SHL.U32 R245, R39, 0x20, RZ ;  /* 0x0000002027f57824 */ /* 0x004fe200078e00ff */
[----:B------:R-:W-:-:S02]  /*3a00*/  UIADD3.64 UR26, UR6, 0x4, URZ ;  /* 0x00000004061a7897 */ /* 0x000fc4000fffe03f */
[----:B------:R-:W-:Y:S01]  /*3a10*/  STL [R1+0x1c0], R197 ;  /* 0x0001c0c501007387 */ /* 0x000fe20000100800 */
[----:B------:R-:W-:Y:S01]  /*3a20*/  IMAD.SHL.U32 R246, R39, 0x10, RZ ;  /* 0x0000001027f67824 */ /* 0x000fe200078e00ff */
[----:B------:R-:W-:Y:S01]  /*3a30*/  SHF.R.S32.HI R130, RZ, 0x1f, R131 ;  /* 0x0000001fff827819 */ /* 0x000fe20000011483 */
[----:B------:R-:W-:Y:S01]  /*3a40*/  UIADD3.64 UR30, UR6, 0x1fe, URZ ;  /* 0x000001fe061e7897 */ /* 0x000fe2000fffe03f */
[----:B------:R-:W-:Y:S01]  /*3a50*/  STL [R1+0x15c], R196 ;  /* 0x00015cc401007387 */ /* 0x000fe20000100800 */
[----:B------:R-:W-:Y:S01]  /*3a60*/  UIADD3.64 UR34, UR6, 0x200, URZ ;  /* 0x0000020006227897 */ /* 0x000fe2000fffe03f */
[C---:B------:R-:W-:Y:S01]  /*3a70*/  SHF.L.U64.HI R130, R131.reuse, 0x1, R130 ;  /* 0x0000000183827819 */ /* 0x040fe20000010282 */
[----:B------:R-:W-:Y:S01]  /*3a80*/  IMAD.SHL.U32 R131, R131, 0x2, RZ ;  /* 0x0000000283837824 */ /* 0x000fe200078e00ff */
[----:B------:R-:W-:Y:S01]  /*3a90*/  STL [R1+0x1d0], R195 ;  /* 0x0001d0c301007387 */ /* 0x000fe20000100800 */
[----:B------:R-:W-:-:S03]  /*3aa0*/  UIADD3.64 UR38, UR6, 0x202, URZ ;  /* 0x0000020206267897 */ /* 0x000fc6000fffe03f */
[----:B------:R-:W-:Y:S04]  /*3ab0*/  STL [R1+0x16c], R194 ;  /* 0x00016cc201007387 */ /* 0x000fe80000100800 */
[----:B------:R-:W-:Y:S04]  /*3ac0*/  STL [R1+0x1e0], R193 ;  /* 0x0001e0c101007387 */ /* 0x000fe80000100800 */
[----:B------:R-:W-:Y:S04]  /*3ad0*/  STL [R1+0x17c], R192 ;  /* 0x00017cc001007387 */ /* 0x000fe80000100800 */
[----:B------:R-:W-:Y:S04]  /*3ae0*/  STL [R1+0x1f0], R191 ;  /* 0x0001f0bf01007387 */ /* 0x000fe80000100800 */
[----:B------:R-:W-:Y:S04]  /*3af0*/  STL [R1+0x18c], R190 ;  /* 0x00018cbe01007387 */ /* 0x000fe80000100800 */
[----:B------:R1:W-:Y:S04]  /*3b00*/  STL [R1+0x200], R189 ;  /* 0x000200bd01007387 */ /* 0x0003e80000100800 */
[----:B------:R2:W-:Y:S01]  /*3b10*/  STL [R1+0x19c], R188 ;  /* 0x00019cbc01007387 */ /* 0x0005e20000100800 */
[----:B-1----:R-:W-:-:S02]  /*3b20*/  LEA.HI.X.SX32 R189, R187, R129, 0x1, P3 ;  /* 0x00000081bbbd7211 */ /* 0x002fc400018f0eff */
[----:B------:R-:W-:Y:S02]  /*3b30*/  LEA.HI.X.SX32 R187, R185, R129, 0x1, P1 ;  /* 0x00000081b9bb7211 */ /* 0x000fe400008f0eff */
[-C--:B--2---:R-:W-:Y:S02]  /*3b40*/  IADD3 R188, P3, R186, R125.reuse, RZ ;  /* 0x0000007dbabc7210 */ /* 0x084fe40007f7e0ff */
[----:B------:R-:W-:Y:S01]  /*3b50*/  IADD3 R186, P1, R184, R125, RZ ;  /* 0x0000007db8ba7210 */ /* 0x000fe20007f3e0ff */
[----:B------:R-:W-:Y:S01]  /*3b60*/  STL [R1+0x1ac], R189 ;  /* 0x0001acbd01007387 */ /* 0x000fe20000100800 */
[----:B------:R-:W-:Y:S02]  /*3b70*/  LEA.HI.X.SX32 R185, R183, R129, 0x1, P2 ;  /* 0x00000081b7b97211 */ /* 0x000fe400010f0eff */
[----:B------:R-:W-:Y:S01]  /*3b80*/  IADD3 R184, P2, R182, R125, RZ ;  /* 0x0000007db6b87210 */ /* 0x000fe20007f5e0ff */
[----:B------:R-:W-:Y:S01]  /*3b90*/  STL [R1+0x1c], R188 ;  /* 0x00001cbc01007387 */ /* 0x000fe20000100800 */
[----:B------:R-:W-:-:S02]  /*3ba0*/  LEA.HI.X.SX32 R183, R181, R129, 0x1, P4 ;  /* 0x00000081b5b77211 */ /* 0x000fc400020f0eff */
[----:B------:R-:W-:Y:S01]  /*3bb0*/  IADD3 R182, P4, R180, R125, RZ ;  /* 0x0000007db4b67210 */ /* 0x000fe20007f9e0ff */
[----:B------:R-:W-:Y:S01]  /*3bc0*/  STL [R1+0x1bc], R187 ;  /* 0x0001bcbb01007387 */ /* 0x000fe20000100800 */
[----:B------:R-:W-:Y:S02]  /*3bd0*/  LEA.HI.X.SX32 R181, R179, R129, 0x1, P5 ;  /* 0x00000081b3b57211 */ /* 0x000fe400028f0eff */
[----:B------:R-:W-:Y:S01]  /*3be0*/  IADD3 R180, P5, R217, R125, RZ ;  /* 0x0000007dd9b47210 */ /* 0x000fe20007fbe0ff */
[----:B------:R-:W-:Y:S01]  /*3bf0*/  STL [R1+0x58], R186 ;  /* 0x000058ba01007387 */ /* 0x000fe20000100800 */
[----:B------:R-:W-:-:S03]  /*3c00*/  LEA.HI.X.SX32 R179, R178, R129, 0x1, P6 ;  /* 0x00000081b2b37211 */ /* 0x000fc600030f0eff */
[----:B------:R-:W-:Y:S01]  /*3c10*/  STL [R1+0x1cc], R185 ;  /* 0x0001ccb901007387 */ /* 0x000fe20000100800 */
[----:B------:R-:W-:-:S03]  /*3c20*/  IADD3 R178, P6, R249, R125, RZ ;  /* 0x0000007df9b27210 */ /* 0x000fc60007fde0ff */
[----:B------:R-:W-:Y:S01]  /*3c30*/  STL [R1+0x78], R184 ;  /* 0x000078b801007387 */ /* 0x000fe20000100800 */
[----:B------:R-:W-:-:S03]  /*3c40*/  LEA.HI.X.SX32 R217, R217, R129, 0x1, P0 ;  /* 0x00000081d9d97211 */ /* 0x000fc600000f0eff */
[----:B------:R-:W-:Y:S04]  /*3c50*/  STL [R1+0x1dc], R183 ;  /* 0x0001dcb701007387 */ /* 0x000fe80000100800 */
[----:B------:R-:W-:Y:S04]  /*3c60*/  STL [R1+0x98], R182 ;  /* 0x000098b601007387 */ /* 0x000fe80000100800 */
[----:B------:R-:W-:Y:S04]  /*3c70*/  STL [R1+0x1ec], R181 ;  /* 0x0001ecb501007387 */ /* 0x000fe80000100800 */
[----:B------:R1:W-:Y:S04]  /*3c80*/  STL [R1+0x210], R180 ;  /* 0x000210b401007387 */ /* 0x0003e80000100800 */
[----:B------:R2:W-:Y:S04]  /*3c90*/  STL [R1+0x1fc], R179 ;  /* 0x0001fcb301007387 */ /* 0x0005e80000100800 */
[----:B------:R3:W-:Y:S01]  /*3ca0*/  STL [R1+0xb8], R178 ;  /* 0x0000b8b201007387 */ /* 0x0007e20000100800 */
[----:B-1----:R-:W-:-:S02]  /*3cb0*/  IADD3 R180, P0, R172, R125, RZ ;  /* 0x0000007dacb47210 */ /* 0x002fc40007f1e0ff */
[-C--:B------:R-:W-:Y:S02]  /*3cc0*/  LEA.HI.X.SX32 R172, R172, R129.reuse, 0x1, P3 ;  /* 0x00000081acac7211 */ /* 0x080fe400018f0eff */
[----:B--2---:R-:W-:Y:S01]  /*3cd0*/  LEA.HI.X.SX32 R179, R250, R129, 0x1, P5 ;  /* 0x00000081fab37211 */ /* 0x004fe200028f0eff */
[----:B------:R-:W-:Y:S01]  /*3ce0*/  STL [R1+0x220], R180 ;  /* 0x000220b401007387 */ /* 0x000fe20000100800 */
[----:B---3--:R-:W-:-:S03]  /*3cf0*/  IADD3 R178, P5, R251, R125, RZ ;  /* 0x0000007dfbb27210 */ /* 0x008fc60007fbe0ff */
[----:B------:R1:W-:Y:S04]  /*3d00*/  STL [R1+0x20c], R179 ;  /* 0x00020cb301007387 */ /* 0x0003e80000100800 */
[----:B------:R2:W-:Y:S04]  /*3d10*/  STL [R1+0xd8], R178 ;  /* 0x0000d8b201007387 */ /* 0x0005e80000100800 */
[----:B------:R3:W-:Y:S01]  /*3d20*/  STL [R1+0x18], R172 ;  /* 0x000018ac01007387 */ /* 0x0007e20000100800 */
[C---:B-1----:R-:W-:Y:S02]  /*3d30*/  IADD3 R179, P3, R168.reuse, R125, RZ ;  /* 0x0000007da8b37210 */ /* 0x042fe40007f7e0ff */
[----:B------:R-:W-:-:S02]  /*3d40*/  LEA.HI.X.SX32 R168, R168, R129, 0x1, P1 ;  /* 0x00000081a8a87211 */ /* 0x000fc400008f0eff */
[----:B--2---:R-:W-:Y:S01]  /*3d50*/  LEA.HI.X.SX32 R178, R252, R129, 0x1, P0 ;  /* 0x00000081fcb27211 */ /* 0x004fe200000f0eff */
[----:B------:R-:W-:Y:S01]  /*3d60*/  STL [R1+0x230], R179 ;  /* 0x000230b301007387 */ /* 0x000fe20000100800 */
[-C--:B---3--:R-:W-:Y:S01]  /*3d70*/  IADD3 R172, P0, R248, R125.reuse, RZ ;  /* 0x0000007df8ac7210 */ /* 0x088fe20007f1e0ff */
[----:B------:R-:W-:Y:S02]  /*3d80*/  IMAD R248, R39, 0xbc, RZ ;  /* 0x000000bc27f87824 */ /* 0x000fe400078e02ff */
[----:B------:R1:W-:Y:S04]  /*3d90*/  STL [R1+0x21c], R178 ;  /* 0x00021cb201007387 */ /* 0x0003e80000100800 */
[----:B------:R2:W-:Y:S04]  /*3da0*/  STL [R1+0xf8], R172 ;  /* 0x0000f8ac01007387 */ /* 0x0005e80000100800 */
[----:B------:R3:W-:Y:S01]  /*3db0*/  STL [R1+0x54], R168 ;  /* 0x000054a801007387 */ /* 0x0007e20000100800 */
[----:B-1----:R-:W-:-:S02]  /*3dc0*/  IADD3 R178, P1, R164, R125, RZ ;  /* 0x0000007da4b27210 */ /* 0x002fc40007f3e0ff */
[-C--:B------:R-:W-:Y:S02]  /*3dd0*/  LEA.HI.X.SX32 R164, R164, R129.reuse, 0x1, P2 ;  /* 0x00000081a4a47211 */ /* 0x080fe400010f0eff */
[----:B--2---:R-:W-:Y:S01]  /*3de0*/  LEA.HI.X.SX32 R172, R247, R129, 0x1, P3 ;  /* 0x00000081f7ac7211 */ /* 0x004fe200018f0eff */
[C---:B------:R-:W-:Y:S01]  /*3df0*/  IMAD R247, R39.reuse, 0x39, RZ ;  /* 0x0000003927f77824 */ /* 0x040fe200078e02ff */
[-C--:B---3--:R-:W-:Y:S01]  /*3e00*/  IADD3 R168, P3, R248, R125.reuse, RZ ;  /* 0x0000007df8a87210 */ /* 0x088fe20007f7e0ff */
[----:B------:R-:W-:Y:S01]  /*3e10*/  IMAD R248, R39, 0xb4, RZ ;  /* 0x000000b427f87824 */ /* 0x000fe200078e02ff */
[----:B------:R-:W-:Y:S04]  /*3e20*/  STL [R1+0x240], R178 ;  /* 0x000240b201007387 */ /* 0x000fe80000100800 */
        /* <DEDUP_REMOVED lines=64> */
[----:B--2---:R-:W-:-:S03]  /*4230*/  LEA.HI.X.SX32 R144, R247, R129, 0x1, P3 ;  /* 0x00000081f7907211 */ /* 0x004fc600018f0eff */
[----:B------:R-:W-:Y:S01]  /*4240*/  STL [R1+0x2b0], R148 ;  /* 0x0002b09401007387 */ /* 0x000fe20000100800 */
[----:B---3--:R-:W-:-:S03]  /*4250*/  IADD3 R140, P3, R248, R125, RZ ;  /* 0x0000007df88c7210 */ /* 0x008fc60007f7e0ff */
[----:B------:R-:W-:Y:S01]  /*4260*/  STL [R1+0x29c], R144 ;  /* 0x00029c9001007387 */ /* 0x000fe20000100800 */
[----:B------:R-:W-:-:S03]  /*4270*/  IMAD R247, R39, 0x2b, RZ ;  /* 0x0000002b27f77824 */ /* 0x000fc600078e02ff */
[----:B------:R1:W-:Y:S01]  /*4280*/  STL [R1+0x1f8], R140 ;  /* 0x0001f88c01007387 */ /* 0x0003e20000100800 */
[----:B------:R-:W-:Y:S01]  /*4290*/  IMAD R248, R39, 0xf8, RZ ;  /* 0x000000f827f87824 */ /* 0x000fe200078e02ff */
[----:B-1----:R-:W-:Y:S02]  /*42a0*/  LEA.HI.X.SX32 R140, R55, R129, 0x1, P2 ;  /* 0x00000081378c7211 */ /* 0x002fe400010f0eff */
[----:B------:R-:W-:Y:S02]  /*42b0*/  IADD3 R148, P2, R52, R125, RZ ;  /* 0x0000007d34947210 */ /* 0x000fe40007f5e0ff */
[----:B------:R-:W-:Y:S01]  /*42c0*/  LEA.HI.X.SX32 R144, R247, R129, 0x1, P1 ;  /* 0x00000081f7907211 */ /* 0x000fe200008f0eff */
[----:B------:R1:W-:Y:S01]  /*42d0*/  STL [R1+0x154], R140 ;  /* 0x0001548c01007387 */ /* 0x0003e20000100800 */
[----:B------:R-:W-:-:S03]  /*42e0*/  IMAD R247, R39, 0x29, RZ ;  /* 0x0000002927f77824 */ /* 0x000fc600078e02ff */
[----:B------:R-:W-:Y:S01]  /*42f0*/  STL [R1+0x2c0], R148 ;  /* 0x0002c09401007387 */ /* 0x000fe20000100800 */
[----:B-1----:R-:W-:-:S03]  /*4300*/  IADD3 R140, P1, R248, R125, RZ ;  /* 0x0000007df88c7210 */ /* 0x002fc60007f3e0ff */
[----:B------:R-:W-:Y:S01]  /*4310*/  STL [R1+0x2ac], R144 ;  /* 0x0002ac9001007387 */ /* 0x000fe20000100800 */
[----:B------:R-:W-:-:S03]  /*4320*/  IMAD R248, R39, 0xe8, RZ ;  /* 0x000000e827f87824 */ /* 0x000fc600078e02ff */
[----:B------:R1:W-:Y:S02]  /*4330*/  STL [R1+0x4], R140 ;  /* 0x0000048c01007387 */ /* 0x0003e40000100800 */
        /* <DEDUP_REMOVED lines=17> */
[----:B------:R1:W-:Y:S01]  /*4450*/  STL [R1+0x2cc], R144 ;  /* 0x0002cc9001007387 */ /* 0x0003e20000100800 */
[----:B------:R-:W-:-:S03]  /*4460*/  IMAD R248, R39, 0xc8, RZ ;  /* 0x000000c827f87824 */ /* 0x000fc600078e02ff */
[----:B------:R2:W-:Y:S01]  /*4470*/  STL [R1+0xa8], R140 ;  /* 0x0000a88c01007387 */ /* 0x0005e20000100800 */
[-C--:B-1----:R-:W-:Y:S02]  /*4480*/  LEA.HI.X.SX32 R144, R247, R129.reuse, 0x1, P6 ;  /* 0x00000081f7907211 */ /* 0x082fe400030f0eff */
[----:B--2---:R-:W-:Y:S02]  /*4490*/  LEA.HI.X.SX32 R140, R44, R129, 0x1, P5 ;  /* 0x000000812c8c7211 */ /* 0x004fe400028f0eff */
[----:B------:R-:W-:-:S03]  /*44a0*/  IADD3 R148, P5, R40, R125, RZ ;  /* 0x0000007d28947210 */ /* 0x000fc60007fbe0ff */
[----:B------:R1:W-:Y:S04]  /*44b0*/  STL [R1+0x1b4], R140 ;  /* 0x0001b48c01007387 */ /* 0x0003e80000100800 */
[----:B------:R-:W-:Y:S01]  /*44c0*/  STL [R1+0x2f0], R148 ;  /* 0x0002f09401007387 */ /* 0x000fe20000100800 */
[----:B-1----:R-:W-:-:S03]  /*44d0*/  IADD3 R140, P6, R248, R125, RZ ;  /* 0x0000007df88c7210 */ /* 0x002fc60007fde0ff */
[----:B------:R1:W-:Y:S01]  /*44e0*/  STL [R1+0x2dc], R144 ;  /* 0x0002dc9001007387 */ /* 0x0003e20000100800 */
[----:B------:R-:W-:-:S03]  /*44f0*/  IMAD R248, R39, 0x23, RZ ;  /* 0x0000002327f87824 */ /* 0x000fc600078e02ff */
[----:B------:R2:W-:Y:S01]  /*4500*/  STL [R1+0xe8], R140 ;  /* 0x0000e88c01007387 */ /* 0x0005e20000100800 */
[----:B------:R-:W-:Y:S01]  /*4510*/  IMAD R247, R39, 0xb8, RZ ;  /* 0x000000b827f77824 */ /* 0x000fe200078e02ff */
[----:B-1----:R-:W-:Y:S02]  /*4520*/  LEA.HI.X.SX32 R144, R40, R129, 0x1, P0 ;  /* 0x0000008128907211 */ /* 0x002fe400000f0eff */
[----:B--2---:R-:W-:-:S03]  /*4530*/  IADD3 R140, P0, R41, R125, RZ ;  /* 0x0000007d298c7210 */ /* 0x004fc60007f1e0ff */
[----:B------:R1:W-:Y:S04]  /*4540*/  STL [R1+0x1d4], R144 ;  /* 0x0001d49001007387 */ /* 0x0003e80000100800 */
[----:B------:R2:W-:Y:S01]  /*4550*/  STL [R1+0x300], R140 ;  /* 0x0003008c01007387 */ /* 0x0005e20000100800 */
[-C--:B------:R-:W-:Y:S02]  /*4560*/  LEA.HI.X.SX32 R148, R41, R129.reuse, 0x1, P3 ;  /* 0x0000008129947211 */ /* 0x080fe400018f0eff */
[----:B-1----:R-:W-:Y:S01]  /*4570*/  LEA.HI.X.SX32 R144, R248, R129, 0x1, P5 ;  /* 0x00000081f8907211 */ /* 0x002fe200028f0eff */
[----:B------:R-:W-:Y:S01]  /*4580*/  IMAD R248, R39, 0x21, RZ ;  /* 0x0000002127f87824 */ /* 0x000fe200078e02ff */
[----:B--2---:R-:W-:-:S03]  /*4590*/  IADD3 R140, P5, R247, R125, RZ ;  /* 0x0000007df78c7210 */ /* 0x004fc60007fbe0ff */
[----:B------:R1:W-:Y:S04]  /*45a0*/  STL [R1+0x2ec], R144 ;  /* 0x0002ec9001007387 */ /* 0x0003e80000100800 */
[----:B------:R2:W-:Y:S01]  /*45b0*/  STL [R1+0x128], R140 ;  /* 0x0001288c01007387 */ /* 0x0005e20000100800 */
[----:B-1----:R-:W-:-:S03]  /*45c0*/  IADD3 R144, P3, R42, R125, RZ ;  /* 0x0000007d2a907210 */ /* 0x002fc60007f7e0ff */
[----:B------:R-:W-:Y:S01]  /*45d0*/  STL [R1+0x1f4], R148 ;  /* 0x0001f49401007387 */ /* 0x000fe20000100800 */
[----:B--2---:R-:W-:-:S03]  /*45e0*/  LEA.HI.X.SX32 R140, R248, R129, 0x1, P0 ;  /* 0x00000081f88c7211 */ /* 0x004fc600000f0eff */
[----:B------:R1:W-:Y:S01]  /*45f0*/  STL [R1+0x218], R144 ;  /* 0x0002189001007387 */ /* 0x0003e20000100800 */
[----:B------:R-:W-:-:S03]  /*4600*/  IMAD R247, R39, 0xa8, RZ ;  /* 0x000000a827f77824 */ /* 0x000fc600078e02ff */
[----:B------:R2:W-:Y:S01]  /*4610*/  STL [R1+0x2fc], R140 ;  /* 0x0002fc8c01007387 */ /* 0x0005e20000100800 */
[----:B-1----:R-:W-:Y:S02]  /*4620*/  IADD3 R144, P0, R43, R125, RZ ;  /* 0x0000007d2b907210 */ /* 0x002fe40007f1e0ff */
[----:B--2---:R-:W-:-:S03]  /*4630*/  LEA.HI.X.SX32 R140, R42, R129, 0x1, P1 ;  /* 0x000000812a8c7211 */ /* 0x004fc600008f0eff */
[----:B------:R1:W-:Y:S01]  /*4640*/  STL [R1+0x310], R144 ;  /* 0x0003109001007387 */ /* 0x0003e20000100800 */
[----:B------:R-:W-:Y:S01]  /*4650*/  IMAD R248, R39, 0x1f, RZ ;  /* 0x0000001f27f87824 */ /* 0x000fe200078e02ff */
[----:B------:R-:W-:Y:S02]  /*4660*/  LEA.HI.X.SX32 R148, R43, R129, 0x1, P3 ;  /* 0x000000812b947211 */ /* 0x000fe400018f0eff */
[----:B------:R2:W-:Y:S01]  /*4670*/  STL [R1], R140 ;  /* 0x0000008c01007387 */ /* 0x0005e20000100800 */
[-C--:B-1----:R-:W-:Y:S02]  /*4680*/  IADD3 R144, P1, R247, R125.reuse, RZ ;  /* 0x0000007df7907210 */ /* 0x082fe40007f3e0ff */
[----:B--2---:R-:W-:-:S03]  /*4690*/  IADD3 R140, P3, R45, R125, RZ ;  /* 0x0000007d2d8c7210 */ /* 0x004fc60007f7e0ff */
[----:B------:R1:W-:Y:S01]  /*46a0*/  STL [R1+0x168], R144 ;  /* 0x0001689001007387 */ /* 0x0003e20000100800 */
[----:B------:R-:W-:-:S03]  /*46b0*/  IMAD R247, R39, 0x98, RZ ;  /* 0x0000009827f77824 */ /* 0x000fc600078e02ff */
[----:B------:R-:W-:Y:S04]  /*46c0*/  STL [R1+0x214], R148 ;  /* 0x0002149401007387 */ /* 0x000fe80000100800 */
[----:B------:R2:W-:Y:S01]  /*46d0*/  STL [R1+0x238], R140 ;  /* 0x0002388c01007387 */ /* 0x0005e20000100800 */
[----:B-1----:R-:W-:Y:S01]  /*46e0*/  LEA.HI.X.SX32 R144, R248, R129, 0x1, P0 ;  /* 0x00000081f8907211 */ /* 0x002fe200000f0eff */
[----:B------:R-:W-:-:S04]  /*46f0*/  IMAD R248, R39, 0x1d, RZ ;  /* 0x0000001d27f87824 */ /* 0x000fc800078e02ff */
[----:B------:R1:W-:Y:S01]  /*4700*/  STL [R1+0x30c], R144 ;  /* 0x00030c9001007387 */ /* 0x0003e20000100800 */
[----:B--2---:R-:W-:-:S05]  /*4710*/  IADD3 R140, P0, R46, R125, RZ ;  /* 0x0000007d2e8c7210 */ /* 0x004fca0007f1e0ff */
[----:B------:R2:W-:Y:S01]  /*4720*/  STL [R1+0x320], R140 ;  /* 0x0003208c01007387 */ /* 0x0005e20000100800 */
[-C--:B-1----:R-:W-:Y:S02]  /*4730*/  LEA.HI.X.SX32 R144, R45, R129.reuse, 0x1, P2 ;  /* 0x000000812d907211 */ /* 0x082fe400010f0eff */
[----:B------:R-:W-:-:S03]  /*4740*/  LEA.HI.X.SX32 R148, R46, R129, 0x1, P3 ;  /* 0x000000812e947211 */ /* 0x000fc600018f0eff */
[----:B------:R1:W-:Y:S01]  /*4750*/  STL [R1+0x64], R144 ;  /* 0x0000649001007387 */ /* 0x0003e20000100800 */
[----:B--2---:R-:W-:-:S05]  /*4760*/  IADD3 R140, P2, R247, R125, RZ ;  /* 0x0000007df78c7210 */ /* 0x004fca0007f5e0ff */
[----:B------:R2:W-:Y:S01]  /*4770*/  STL [R1+0x1a8], R140 ;  /* 0x0001a88c01007387 */ /* 0x0005e20000100800 */
[----:B-1----:R-:W-:-:S03]  /*4780*/  IADD3 R144, P3, R47, R125, RZ ;  /* 0x0000007d2f907210 */ /* 0x002fc60007f7e0ff */
[----:B------:R-:W-:Y:S01]  /*4790*/  STL [R1+0x234], R148 ;  /* 0x0002349401007387 */ /* 0x000fe20000100800 */
[----:B------:R-:W-:Y:S01]  /*47a0*/  IMAD R247, R39, 0x88, RZ ;  /* 0x0000008827f77824 */ /* 0x000fe200078e02ff */
[----:B--2---:R-:W-:Y:S02]  /*47b0*/  LEA.HI.X.SX32 R140, R248, R129, 0x1, P0 ;  /* 0x00000081f88c7211 */ /* 0x004fe400000f0eff */
[----:B------:R1:W-:Y:S04]  /*47c0*/  STL [R1+0x258], R144 ;  /* 0x0002589001007387 */ /* 0x0003e80000100800 */
[----:B------:R2:W-:Y:S01]  /*47d0*/  STL [R1+0x31c], R140 ;  /* 0x00031c8c01007387 */ /* 0x0005e20000100800 */
[----:B-1----:R-:W-:Y:S02]  /*47e0*/  IADD3 R144, P0, R49, R125, RZ ;  /* 0x0000007d31907210 */ /* 0x002fe40007f1e0ff */
[----:B--2---:R-:W-:-:S03]  /*47f0*/  LEA.HI.X.SX32 R140, R47, R129, 0x1, P4 ;  /* 0x000000812f8c7211 */ /* 0x004fc600020f0eff */
[----:B------:R1:W-:Y:S01]  /*4800*/  STL [R1+0x330], R144 ;  /* 0x0003309001007387 */ /* 0x0003e20000100800 */
[----:B------:R-:W-:Y:S01]  /*4810*/  IMAD R248, R39, 0x1b, RZ ;  /* 0x0000001b27f87824 */ /* 0x000fe200078e02ff */
[----:B------:R-:W-:Y:S02]  /*4820*/  LEA.HI.X.SX32 R148, R49, R129, 0x1, P3 ;  /* 0x0000008131947211 */ /* 0x000fe400018f0eff */
[----:B------:R2:W-:Y:S01]  /*4830*/  STL [R1+0xa4], R140 ;  /* 0x0000a48c01007387 */ /* 0x0005e20000100800 */
        /* <DEDUP_REMOVED lines=25> */
[----:B------:R-:W-:Y:S01]  /*49d0*/  LEA.HI.X.SX32 R148, R54, R129, 0x1, P3 ;  /* 0x0000008136947211 */ /* 0x000fe200018f0eff */
[----:B------:R-:W-:Y:S02]  /*49e0*/  IMAD R248, R39, 0x17, RZ ;  /* 0x0000001727f87824 */ /* 0x000fe400078e02ff */
[----:B------:R2:W-:Y:S01]  /*49f0*/  STL [R1+0x124], R140 ;  /* 0x0001248c01007387 */ /* 0x0005e20000100800 */
[-C--:B-1----:R-:W-:Y:S02]  /*4a00*/  IADD3 R144, P5, R247, R125.reuse, RZ ;  /* 0x0000007df7907210 */ /* 0x082fe40007fbe0ff */
[----:B--2---:R-:W-:-:S03]  /*4a10*/  IADD3 R140, P3, R126, R125, RZ ;  /* 0x0000007d7e8c7210 */ /* 0x004fc60007f7e0ff */
[----:B------:R1:W-:Y:S01]  /*4a20*/  STL [R1+0xc8], R144 ;  /* 0x0000c89001007387 */ /* 0x0003e20000100800 */
[----:B------:R-:W-:-:S03]  /*4a30*/  IMAD R247, R39, 0xb0, RZ ;  /* 0x000000b027f77824 */ /* 0x000fc600078e02ff */
[----:B------:R-:W-:Y:S01]  /*4a40*/  STL [R1+0x294], R148 ;  /* 0x0002949401007387 */ /* 0x000fe20000100800 */
[----:B------:R-:W-:-:S03]  /*4a50*/  LEA.HI.X.SX32 R126, R126, R129, 0x1, P1 ;  /* 0x000000817e7e7211 */ /* 0x000fc600008f0eff */
[----:B------:R2:W-:Y:S01]  /*4a60*/  STL [R1+0x2b8], R140 ;  /* 0x0002b88c01007387 */ /* 0x0005e20000100800 */
[----:B-1----:R-:W-:Y:S01]  /*4a70*/  LEA.HI.X.SX32 R144, R248, R129, 0x1, P0 ;  /* 0x00000081f8907211 */ /* 0x002fe200000f0eff */
[----:B------:R-:W-:Y:S01]  /*4a80*/  IMAD R248, R39, 0x15, RZ ;  /* 0x0000001527f87824 */ /* 0x000fe200078e02ff */
[----:B--2---:R-:W-:-:S03]  /*4a90*/  IADD3 R140, P0, R127, R125, RZ ;  /* 0x0000007d7f8c7210 */ /* 0x004fc60007f1e0ff */
[----:B------:R1:W-:Y:S04]  /*4aa0*/  STL [R1+0x34c], R144 ;  /* 0x00034c9001007387 */ /* 0x0003e80000100800 */
[----:B------:R2:W-:Y:S04]  /*4ab0*/  STL [R1+0x360], R140 ;  /* 0x0003608c01007387 */ /* 0x0005e80000100800 */
[----:B------:R3:W-:Y:S01]  /*4ac0*/  STL [R1+0x164], R126 ;  /* 0x0001647e01007387 */ /* 0x0007e20000100800 */
[----:B-1----:R-:W-:Y:S02]  /*4ad0*/  IADD3 R144, P1, R247, R125, RZ ;  /* 0x0000007df7907210 */ /* 0x002fe40007f3e0ff */
[----:B--2---:R-:W-:-:S03]  /*4ae0*/  LEA.HI.X.SX32 R140, R127, R129, 0x1, P3 ;  /* 0x000000817f8c7211 */ /* 0x004fc600018f0eff */
[----:B------:R-:W-:Y:S01]  /*4af0*/  STL [R1+0x148], R144 ;  /* 0x0001489001007387 */ /* 0x000fe20000100800 */
[----:B---3--:R-:W-:-:S03]  /*4b00*/  IADD3 R126, P3, R128, R125, RZ ;  /* 0x0000007d807e7210 */ /* 0x008fc60007f7e0ff */
[----:B------:R-:W-:Y:S01]  /*4b10*/  STL [R1+0x2b4], R140 ;  /* 0x0002b48c01007387 */ /* 0x000fe20000100800 */
[----:B------:R-:W-:Y:S01]  /*4b20*/  LEA.HI.X.SX32 R127, R248, R129, 0x1, P0 ;  /* 0x00000081f87f7211 */ /* 0x000fe200000f0eff */
[C---:B------:R-:W-:Y:S02]  /*4b30*/  IMAD R247, R39.reuse, 0x90, RZ ;  /* 0x0000009027f77824 */ /* 0x040fe400078e02ff */
[----:B------:R1:W-:Y:S01]  /*4b40*/  STL [R1+0x2d8], R126 ;  /* 0x0002d87e01007387 */ /* 0x0003e20000100800 */
[----:B------:R-:W-:-:S03]  /*4b50*/  IMAD R248, R39, 0x13, RZ ;  /* 0x0000001327f87824 */ /* 0x000fc600078e02ff */
[----:B------:R2:W-:Y:S01]  /*4b60*/  STL [R1+0x35c], R127 ;  /* 0x00035c7f01007387 */ /* 0x0005e20000100800 */
[----:B-1----:R-:W-:Y:S02]  /*4b70*/  IADD3 R126, P0, R141, R125, RZ ;  /* 0x0000007d8d7e7210 */ /* 0x002fe40007f1e0ff */
[----:B--2---:R-:W-:-:S03]  /*4b80*/  LEA.HI.X.SX32 R127, R128, R129, 0x1, P2 ;  /* 0x00000081807f7211 */ /* 0x004fc600010f0eff */
[----:B------:R1:W-:Y:S01]  /*4b90*/  STL [R1+0x370], R126 ;  /* 0x0003707e01007387 */ /* 0x0003e20000100800 */
[----:B------:R-:W-:-:S03]  /*4ba0*/  LEA.HI.X.SX32 R128, R141, R129, 0x1, P3 ;  /* 0x000000818d807211 */ /* 0x000fc600018f0eff */
[----:B------:R2:W-:Y:S01]  /*4bb0*/  STL [R1+0x1a4], R127 ;  /* 0x0001a47f01007387 */ /* 0x0005e20000100800 */
[-C--:B-1----:R-:W-:Y:S02]  /*4bc0*/  IADD3 R126, P2, R247, R125.reuse, RZ ;  /* 0x0000007df77e7210 */ /* 0x082fe40007f5e0ff */
[----:B--2---:R-:W-:-:S03]  /*4bd0*/  IADD3 R127, P3, R142, R125, RZ ;  /* 0x0000007d8e7f7210 */ /* 0x004fc60007f7e0ff */
[----:B------:R1:W-:Y:S01]  /*4be0*/  STL [R1+0x1c8], R126 ;  /* 0x0001c87e01007387 */ /* 0x0003e20000100800 */
[----:B------:R-:W-:-:S03]  /*4bf0*/  IMAD R247, R39, 0xe0, RZ ;  /* 0x000000e027f77824 */ /* 0x000fc600078e02ff */
[----:B------:R-:W-:Y:S01]  /*4c00*/  STL [R1+0x2d4], R128 ;  /* 0x0002d48001007387 */ /* 0x000fe20000100800 */
[----:B-1----:R-:W-:-:S03]  /*4c10*/  LEA.HI.X.SX32 R126, R248, R129, 0x1, P0 ;  /* 0x00000081f87e7211 */ /* 0x002fc600000f0eff */
[----:B------:R1:W-:Y:S04]  /*4c20*/  STL [R1+0x2f8], R127 ;  /* 0x0002f87f01007387 */ /* 0x0003e80000100800 */
[----:B------:R2:W-:Y:S01]  /*4c30*/  STL [R1+0x36c], R126 ;  /* 0x00036c7e01007387 */ /* 0x0005e20000100800 */
[----:B-1----:R-:W-:Y:S02]  /*4c40*/  IADD3 R127, P0, R143, R125, RZ ;  /* 0x0000007d8f7f7210 */ /* 0x002fe40007f1e0ff */
[----:B--2---:R-:W-:-:S03]  /*4c50*/  LEA.HI.X.SX32 R126, R142, R129, 0x1, P4 ;  /* 0x000000818e7e7211 */ /* 0x004fc600020f0eff */
[----:B------:R1:W-:Y:S01]  /*4c60*/  STL [R1+0x380], R127 ;  /* 0x0003807f01007387 */ /* 0x0003e20000100800 */
[----:B------:R-:W-:Y:S01]  /*4c70*/  IADD3 R128, P4, R247, R125, RZ ;  /* 0x0000007df7807210 */ /* 0x000fe20007f9e0ff */
[----:B------:R-:W-:Y:S02]  /*4c80*/  IMAD R248, R39, 0x11, RZ ;  /* 0x0000001127f87824 */ /* 0x000fe400078e02ff */
[----:B------:R2:W-:Y:S01]  /*4c90*/  STL [R1+0x1e4], R126 ;  /* 0x0001e47e01007387 */ /* 0x0005e20000100800 */
[----:B-1----:R-:W-:-:S03]  /*4ca0*/  LEA.HI.X.SX32 R127, R143, R129, 0x1, P3 ;  /* 0x000000818f7f7211 */ /* 0x002fc600018f0eff */
[----:B------:R1:W-:Y:S01]  /*4cb0*/  STL [R1+0x88], R128 ;  /* 0x0000888001007387 */ /* 0x0003e20000100800 */
[----:B--2---:R-:W-:-:S03]  /*4cc0*/  IADD3 R126, P3, R145, R125, RZ ;  /* 0x0000007d917e7210 */ /* 0x004fc60007f7e0ff */
[----:B------:R2:W-:Y:S04]  /*4cd0*/  STL [R1+0x2f4], R127 ;  /* 0x0002f47f01007387 */ /* 0x0005e80000100800 */
[----:B------:R3:W-:Y:S01]  /*4ce0*/  STL [R1+0x228], R126 ;  /* 0x0002287e01007387 */ /* 0x0007e20000100800 */
[----:B-1----:R-:W-:Y:S02]  /*4cf0*/  LEA.HI.X.SX32 R128, R248, R129, 0x1, P0 ;  /* 0x00000081f8807211 */ /* 0x002fe400000f0eff */
[----:B--2---:R-:W-:-:S03]  /*4d00*/  IADD3 R127, P0, R146, R125, RZ ;  /* 0x0000007d927f7210 */ /* 0x004fc60007f1e0ff */
[----:B------:R-:W-:Y:S01]  /*4d10*/  STL [R1+0x37c], R128 ;  /* 0x00037c8001007387 */ /* 0x000fe20000100800 */
[----:B---3--:R-:W-:-:S03]  /*4d20*/  LEA.HI.X.SX32 R126, R145, R129, 0x1, P6 ;  /* 0x00000081917e7211 */ /* 0x008fc600030f0eff */
[----:B------:R1:W-:Y:S01]  /*4d30*/  STL [R1+0x318], R127 ;  /* 0x0003187f01007387 */ /* 0x0003e20000100800 */
[----:B------:R-:W-:-:S03]  /*4d40*/  IMAD R247, R39, 0xa0, RZ ;  /* 0x000000a027f77824 */ /* 0x000fc600078e02ff */
[----:B------:R2:W-:Y:S01]  /*4d50*/  STL [R1+0x44], R126 ;  /* 0x0000447e01007387 */ /* 0x0005e20000100800 */
[----:B-1----:R-:W-:Y:S02]  /*4d60*/  IADD3 R127, P6, R147, R125, RZ ;  /* 0x0000007d937f7210 */ /* 0x002fe40007fde0ff */
[----:B--2---:R-:W-:-:S03]  /*4d70*/  LEA.HI.X.SX32 R126, R146, R129, 0x1, P3 ;  /* 0x00000081927e7211 */ /* 0x004fc600018f0eff */
[----:B------:R-:W-:Y:S01]  /*4d80*/  STL [R1+0x390], R127 ;  /* 0x0003907f01007387 */ /* 0x000fe20000100800 */
[----:B------:R-:W-:Y:S01]  /*4d90*/  IADD3 R128, P3, R247, R125, RZ ;  /* 0x0000007df7807210 */ /* 0x000fe20007f7e0ff */
[----:B------:R-:W-:Y:S02]  /*4da0*/  IMAD R248, R39, 0xf, RZ ;  /* 0x0000000f27f87824 */ /* 0x000fe400078e02ff */
[----:B------:R1:W-:Y:S04]  /*4db0*/  STL [R1+0x224], R126 ;  /* 0x0002247e01007387 */ /* 0x0003e80000100800 */
[----:B------:R2:W-:Y:S01]  /*4dc0*/  STL [R1+0x188], R128 ;  /* 0x0001888001007387 */ /* 0x0005e20000100800 */
[----:B-1----:R-:W-:Y:S02]  /*4dd0*/  LEA.HI.X.SX32 R126, R147, R129, 0x1, P0 ;  /* 0x00000081937e7211 */ /* 0x002fe400000f0eff */
[----:B------:R-:W-:-:S02]  /*4de0*/  IADD3 R127, P0, R149, R125, RZ ;  /* 0x0000007d957f7210 */ /* 0x000fc40007f1e0ff */
[----:B--2---:R-:W-:Y:S01]  /*4df0*/  LEA.HI.X.SX32 R128, R248, R129, 0x1, P6 ;  /* 0x00000081f8807211 */ /* 0x004fe200030f0eff */
        /* <DEDUP_REMOVED lines=8> */
[----:B-1----:R-:W-:Y:S01]  /*4e80*/  IADD3 R126, P5, R151, R125, RZ ;  /* 0x0000007d977e7210 */ /* 0x002fe20007fbe0ff */
[----:B------:R-:W-:Y:S01]  /*4e90*/  IMAD R248, R39, 0xd, RZ ;  /* 0x0000000d27f87824 */ /* 0x000fe200078e02ff */
[----:B--2---:R-:W-:-:S03]  /*4ea0*/  LEA.HI.X.SX32 R127, R150, R129, 0x1, P0 ;  /* 0x00000081967f7211 */ /* 0x004fc600000f0eff */
[----:B------:R1:W-:Y:S04]  /*4eb0*/  STL [R1+0x3a0], R126 ;  /* 0x0003a07e01007387 */ /* 0x0003e80000100800 */
[----:B------:R2:W-:Y:S01]  /*4ec0*/  STL [R1+0x264], R127 ;  /* 0x0002647f01007387 */ /* 0x0005e20000100800 */
[----:B-1----:R-:W-:Y:S02]  /*4ed0*/  IADD3 R126, P0, R247, R125, RZ ;  /* 0x0000007df77e7210 */ /* 0x002fe40007f1e0ff */
[----:B--2---:R-:W-:-:S03]  /*4ee0*/  LEA.HI.X.SX32 R127, R151, R129, 0x1, P6 ;  /* 0x00000081977f7211 */ /* 0x004fc600030f0eff */
[----:B------:R1:W-:Y:S01]  /*4ef0*/  STL [R1+0x108], R126 ;  /* 0x0001087e01007387 */ /* 0x0003e20000100800 */
[----:B------:R-:W-:-:S03]  /*4f00*/  IADD3 R128, P6, R153, R125, RZ ;  /* 0x0000007d99807210 */ /* 0x000fc60007fde0ff */
[----:B------:R2:W-:Y:S01]  /*4f10*/  STL [R1+0x334], R127 ;  /* 0x0003347f01007387 */ /* 0x0005e20000100800 */
[----:B-1----:R-:W-:-:S03]  /*4f20*/  LEA.HI.X.SX32 R126, R248, R129, 0x1, P5 ;  /* 0x00000081f87e7211 */ /* 0x002fc600028f0eff */
[----:B------:R1:W-:Y:S01]  /*4f30*/  STL [R1+0x2a8], R128 ;  /* 0x0002a88001007387 */ /* 0x0003e20000100800 */
[----:B--2---:R-:W-:-:S03]  /*4f40*/  IADD3 R127, P5, R154, R125, RZ ;  /* 0x0000007d9a7f7210 */ /* 0x004fc60007fbe0ff */
[----:B------:R2:W-:Y:S01]  /*4f50*/  STL [R1+0x39c], R126 ;  /* 0x00039c7e01007387 */ /* 0x0005e20000100800 */
[----:B-1----:R-:W-:-:S03]  /*4f60*/  LEA.HI.X.SX32 R128, R153, R129, 0x1, P1 ;  /* 0x0000008199807211 */ /* 0x002fc600008f0eff */
[----:B------:R1:W-:Y:S01]  /*4f70*/  STL [R1+0x358], R127 ;  /* 0x0003587f01007387 */ /* 0x0003e20000100800 */
[----:B--2---:R-:W-:-:S03]  /*4f80*/  IADD3 R126, P1, R155, R125, RZ ;  /* 0x0000007d9b7e7210 */ /* 0x004fc60007f3e0ff */
[----:B------:R-:W-:Y:S01]  /*4f90*/  STL [R1+0x144], R128 ;  /* 0x0001448001007387 */ /* 0x000fe20000100800 */
[----:B------:R-:W-:-:S03]  /*4fa0*/  IMAD R248, R39, 0xb, RZ ;  /* 0x0000000b27f87824 */ /* 0x000fc600078e02ff */
[----:B------:R2:W-:Y:S01]  /*4fb0*/  STL [R1+0x3b0], R126 ;  /* 0x0003b07e01007387 */ /* 0x0005e20000100800 */
[----:B-1----:R-:W-:-:S05]  /*4fc0*/  LEA.HI.X.SX32 R127, R154, R129, 0x1, P6 ;  /* 0x000000819a7f7211 */ /* 0x002fca00030f0eff */
[----:B------:R1:W-:Y:S01]  /*4fd0*/  STL [R1+0x2a4], R127 ;  /* 0x0002a47f01007387 */ /* 0x0003e20000100800 */
[----:B--2---:R-:W-:-:S05]  /*4fe0*/  IADD3 R126, P6, R157, R125, RZ ;  /* 0x0000007d9d7e7210 */ /* 0x004fca0007fde0ff */
[----:B------:R2:W-:Y:S01]  /*4ff0*/  STL [R1+0x2e8], R126 ;  /* 0x0002e87e01007387 */ /* 0x0005e20000100800 */
[----:B-1----:R-:W-:Y:S02]  /*5000*/  LEA.HI.X.SX32 R127, R155, R129, 0x1, P5 ;  /* 0x000000819b7f7211 */ /* 0x002fe400028f0eff */
[----:B------:R-:W-:-:S03]  /*5010*/  IADD3 R128, P5, R158, R125, RZ ;  /* 0x0000007d9e807210 */ /* 0x000fc60007fbe0ff */
[----:B------:R1:W-:Y:S01]  /*5020*/  STL [R1+0x354], R127 ;  /* 0x0003547f01007387 */ /* 0x0003e20000100800 */
[----:B--2---:R-:W-:-:S03]  /*5030*/  LEA.HI.X.SX32 R126, R248, R129, 0x1, P1 ;  /* 0x00000081f87e7211 */ /* 0x004fc600008f0eff */
[----:B------:R2:W-:Y:S04]  /*5040*/  STL [R1+0x378], R128 ;  /* 0x0003788001007387 */ /* 0x0005e80000100800 */
[----:B------:R3:W-:Y:S01]  /*5050*/  STL [R1+0x3ac], R126 ;  /* 0x0003ac7e01007387 */ /* 0x0007e20000100800 */
[----:B-1----:R-:W-:Y:S02]  /*5060*/  IADD3 R127, P1, R159, R125, RZ ;  /* 0x0000007d9f7f7210 */ /* 0x002fe40007f3e0ff */
[----:B--2---:R-:W-:-:S03]  /*5070*/  LEA.HI.X.SX32 R128, R157, R129, 0x1, P2 ;  /* 0x000000819d807211 */ /* 0x004fc600010f0eff */
[----:B------:R1:W-:Y:S01]  /*5080*/  STL [R1+0x3c0], R127 ;  /* 0x0003c07f01007387 */ /* 0x0003e20000100800 */
[----:B---3--:R-:W-:-:S03]  /*5090*/  IADD3 R126, P2, R161, R125, RZ ;  /* 0x0000007da17e7210 */ /* 0x008fc60007f5e0ff */
[----:B------:R2:W-:Y:S01]  /*50a0*/  STL [R1+0x1c4], R128 ;  /* 0x0001c48001007387 */ /* 0x0005e20000100800 */
[----:B------:R-:W-:-:S03]  /*50b0*/  IMAD R248, R39, 0x9, RZ ;  /* 0x0000000927f87824 */ /* 0x000fc600078e02ff */
[----:B------:R3:W-:Y:S01]  /*50c0*/  STL [R1+0x248], R126 ;  /* 0x0002487e01007387 */ /* 0x0007e20000100800 */
[-C--:B-1----:R-:W-:Y:S02]  /*50d0*/  LEA.HI.X.SX32 R127, R158, R129.reuse, 0x1, P6 ;  /* 0x000000819e7f7211 */ /* 0x082fe400030f0eff */
[----:B--2---:R-:W-:-:S03]  /*50e0*/  LEA.HI.X.SX32 R128, R159, R129, 0x1, P5 ;  /* 0x000000819f807211 */ /* 0x004fc600028f0eff */
[----:B------:R1:W-:Y:S01]  /*50f0*/  STL [R1+0x2e4], R127 ;  /* 0x0002e47f01007387 */ /* 0x0003e20000100800 */
[----:B---3--:R-:W-:-:S05]  /*5100*/  IADD3 R126, P6, R162, R125, RZ ;  /* 0x0000007da27e7210 */ /* 0x008fca0007fde0ff */
[----:B------:R2:W-:Y:S01]  /*5110*/  STL [R1+0x328], R126 ;  /* 0x0003287e01007387 */ /* 0x0005e20000100800 */
[----:B-1----:R-:W-:-:S03]  /*5120*/  IADD3 R127, P5, R163, R125, RZ ;  /* 0x0000007da37f7210 */ /* 0x002fc60007fbe0ff */
[----:B------:R1:W-:Y:S01]  /*5130*/  STL [R1+0x374], R128 ;  /* 0x0003748001007387 */ /* 0x0003e20000100800 */
[----:B--2---:R-:W-:-:S03]  /*5140*/  LEA.HI.X.SX32 R126, R248, R129, 0x1, P1 ;  /* 0x00000081f87e7211 */ /* 0x004fc600008f0eff */
[----:B------:R2:W-:Y:S01]  /*5150*/  STL [R1+0x398], R127 ;  /* 0x0003987f01007387 */ /* 0x0005e20000100800 */
[----:B-1----:R-:W-:-:S03]  /*5160*/  IADD3 R128, P1, R165, R125, RZ ;  /* 0x0000007da5807210 */ /* 0x002fc60007f3e0ff */
[----:B------:R1:W-:Y:S01]  /*5170*/  STL [R1+0x3bc], R126 ;  /* 0x0003bc7e01007387 */ /* 0x0003e20000100800 */
[----:B--2---:R-:W-:-:S03]  /*5180*/  LEA.HI.X.SX32 R127, R161, R129, 0x1, P4 ;  /* 0x00000081a17f7211 */ /* 0x004fc600020f0eff */
[----:B------:R2:W-:Y:S01]  /*5190*/  STL [R1+0x3d0], R128 ;  /* 0x0003d08001007387 */ /* 0x0005e20000100800 */
[----:B-1----:R-:W-:-:S03]  /*51a0*/  IADD3 R126, P4, R166, R125, RZ ;  /* 0x0000007da67e7210 */ /* 0x002fc60007f9e0ff */
[----:B------:R1:W-:Y:S04]  /*51b0*/  STL [R1+0x84], R127 ;  /* 0x0000847f01007387 */ /* 0x0003e80000100800 */
[----:B------:R3:W-:Y:S01]  /*51c0*/  STL [R1+0x2c8], R126 ;  /* 0x0002c87e01007387 */ /* 0x0007e20000100800 */
[----:B--2---:R-:W-:Y:S02]  /*51d0*/  LEA.HI.X.SX32 R128, R162, R129, 0x1, P2 ;  /* 0x00000081a2807211 */ /* 0x004fe400010f0eff */
[----:B-1----:R-:W-:-:S03]  /*51e0*/  IADD3 R127, P2, R167, R125, RZ ;  /* 0x0000007da77f7210 */ /* 0x002fc60007f5e0ff */
[----:B------:R1:W-:Y:S01]  /*51f0*/  STL [R1+0x244], R128 ;  /* 0x0002448001007387 */ /* 0x0003e20000100800 */
[----:B---3--:R-:W-:-:S03]  /*5200*/  LEA.HI.X.SX32 R126, R163, R129, 0x1, P6 ;  /* 0x00000081a37e7211 */ /* 0x008fc600030f0eff */
[----:B------:R2:W-:Y:S01]  /*5210*/  STL [R1+0x368], R127 ;  /* 0x0003687f01007387 */ /* 0x0005e20000100800 */
[----:B------:R-:W-:-:S03]  /*5220*/  IMAD R248, R39, 0x7, RZ ;  /* 0x0000000727f87824 */ /* 0x000fc600078e02ff */
[----:B------:R3:W-:Y:S01]  /*5230*/  STL [R1+0x324], R126 ;  /* 0x0003247e01007387 */ /* 0x0007e20000100800 */
[----:B-1----:R-:W-:Y:S02]  /*5240*/  LEA.HI.X.SX32 R128, R165, R129, 0x1, P5 ;  /* 0x00000081a5807211 */ /* 0x002fe400028f0eff */
[-C--:B--2---:R-:W-:Y:S02]  /*5250*/  IADD3 R127, P6, R169, R125.reuse, RZ ;  /* 0x0000007da97f7210 */ /* 0x084fe40007fde0ff */
[----:B---3--:R-:W-:-:S03]  /*5260*/  IADD3 R126, P5, R170, R125, RZ ;  /* 0x0000007daa7e7210 */ /* 0x008fc60007fbe0ff */
[----:B------:R1:W-:Y:S04]  /*5270*/  STL [R1+0x3b8], R127 ;  /* 0x0003b87f01007387 */ /* 0x0003e80000100800 */
[----:B------:R2:W-:Y:S04]  /*5280*/  STL [R1+0x394], R128 ;  /* 0x0003948001007387 */ /* 0x0005e80000100800 */
[----:B------:R3:W-:Y:S01]  /*5290*/  STL [R1+0x3e0], R126 ;  /* 0x0003e07e01007387 */ /* 0x0007e20000100800 */
[----:B-1----:R-:W-:Y:S02]  /*52a0*/  LEA.HI.X.SX32 R127, R248, R129, 0x1, P1 ;  /* 0x00000081f87f7211 */ /* 0x002fe400008f0eff */
[----:B--2---:R-:W-:-:S03]  /*52b0*/  IADD3 R128, P1, R171, R125, RZ ;  /* 0x0000007dab807210 */ /* 0x004fc60007f3e0ff */
[----:B------:R1:W-:Y:S01]  /*52c0*/  STL [R1+0x3cc], R127 ;  /* 0x0003cc7f01007387 */ /* 0x0003e20000100800 */
[----:B---3--:R-:W-:-:S03]  /*52d0*/  LEA.HI.X.SX32 R126, R166, R129, 0x1, P3 ;  /* 0x00000081a67e7211 */ /* 0x008fc600018f0eff */
        /* <DEDUP_REMOVED lines=10> */
[----:B--2---:R-:W-:Y:S02]  /*5380*/  LEA.HI.X.SX32 R128, R170, R129, 0x1, P6 ;  /* 0x00000081aa807211 */ /* 0x004fe400030f0eff */
[-C--:B---3--:R-:W-:Y:S01]  /*5390*/  IADD3 R126, P2, R175, R125.reuse, RZ ;  /* 0x0000007daf7e7210 */ /* 0x088fe20007f5e0ff */
[----:B------:R1:W-:Y:S04]  /*53a0*/  STL [R1+0x364], R127 ;  /* 0x0003647f01007387 */ /* 0x0003e80000100800 */
[----:B------:R2:W-:Y:S01]  /*53b0*/  STL [R1+0x3d8], R126 ;  /* 0x0003d87e01007387 */ /* 0x0005e20000100800 */
[----:B-1----:R-:W-:-:S03]  /*53c0*/  IADD3 R127, P6, R176, R125, RZ ;  /* 0x0000007db07f7210 */ /* 0x002fc60007fde0ff */
[----:B------:R1:W-:Y:S01]  /*53d0*/  STL [R1+0x3b4], R128 ;  /* 0x0003b48001007387 */ /* 0x0003e20000100800 */
[----:B--2---:R-:W-:-:S03]  /*53e0*/  LEA.HI.X.SX32 R126, R248, R129, 0x1, P5 ;  /* 0x00000081f87e7211 */ /* 0x004fc600028f0eff */
[----:B------:R2:W-:Y:S04]  /*53f0*/  STL [R1+0x3f0], R127 ;  /* 0x0003f07f01007387 */ /* 0x0005e80000100800 */
[----:B------:R3:W-:Y:S01]  /*5400*/  STL [R1+0x3dc], R126 ;  /* 0x0003dc7e01007387 */ /* 0x0007e20000100800 */
[----:B-1----:R-:W-:Y:S02]  /*5410*/  LEA R128, P5, R39, R125, 0x7 ;  /* 0x0000007d27807211 */ /* 0x002fe400078a38ff */
[----:B--2---:R-:W-:-:S03]  /*5420*/  LEA.HI.X.SX32 R127, R171, R129, 0x1, P0 ;  /* 0x00000081ab7f7211 */ /* 0x004fc600000f0eff */
[----:B------:R1:W-:Y:S01]  /*5430*/  STL [R1+0x208], R128 ;  /* 0x0002088001007387 */ /* 0x0003e20000100800 */
[----:B---3--:R-:W-:-:S03]  /*5440*/  LEA R126, P0, R39, R125, 0x6 ;  /* 0x0000007d277e7211 */ /* 0x008fc600078030ff */
[----:B------:R2:W-:Y:S04]  /*5450*/  STL [R1+0x104], R127 ;  /* 0x0001047f01007387 */ /* 0x0005e80000100800 */
[----:B------:R3:W-:Y:S01]  /*5460*/  STL [R1+0x308], R126 ;  /* 0x0003087e01007387 */ /* 0x0007e20000100800 */
[----:B-1----:R-:W-:Y:S02]  /*5470*/  LEA.HI.X.SX32 R128, R173, R129, 0x1, P1 ;  /* 0x00000081ad807211 */ /* 0x002fe400008f0eff */
[----:B--2---:R-:W-:-:S03]  /*5480*/  LEA R127, P1, R39, R125, 0x5 ;  /* 0x0000007d277f7211 */ /* 0x004fc600078228ff */
[----:B------:R1:W-:Y:S01]  /*5490*/  STL [R1+0x284], R128 ;  /* 0x0002848001007387 */ /* 0x0003e20000100800 */
[----:B---3--:R-:W-:-:S03]  /*54a0*/  LEA.HI.X.SX32 R126, R174, R129, 0x1, P3 ;  /* 0x00000081ae7e7211 */ /* 0x008fc600018f0eff */
[----:B------:R2:W-:Y:S04]  /*54b0*/  STL [R1+0x388], R127 ;  /* 0x0003887f01007387 */ /* 0x0005e80000100800 */
[----:B------:R3:W-:Y:S01]  /*54c0*/  STL [R1+0x344], R126 ;  /* 0x0003447e01007387 */ /* 0x0007e20000100800 */
[----:B-1----:R-:W-:Y:S02]  /*54d0*/  LEA R128, P3, R39, R125, 0x4 ;  /* 0x0000007d27807211 */ /* 0x002fe400078620ff */
[----:B--2---:R-:W-:-:S03]  /*54e0*/  LEA.HI.X.SX32 R127, R175, R129, 0x1, P4 ;  /* 0x00000081af7f7211 */ /* 0x004fc600020f0eff */
[----:B------:R-:W-:Y:S01]  /*54f0*/  STL [R1+0x3c8], R128 ;  /* 0x0003c88001007387 */ /* 0x000fe20000100800 */
[----:B---3--:R-:W-:-:S03]  /*5500*/  LEA R126, P4, R39, R125, 0x3 ;  /* 0x0000007d277e7211 */ /* 0x008fc600078818ff */
[----:B------:R1:W-:Y:S01]  /*5510*/  STL [R1+0x3a4], R127 ;  /* 0x0003a47f01007387 */ /* 0x0003e20000100800 */
[----:B------:R-:W-:-:S03]  /*5520*/  IMAD R247, R39, 0x3, RZ ;  /* 0x0000000327f77824 */ /* 0x000fc600078e02ff */
[----:B------:R2:W-:Y:S01]  /*5530*/  STL [R1+0x3e8], R126 ;  /* 0x0003e87e01007387 */ /* 0x0005e20000100800 */
[----:B------:R-:W-:Y:S01]  /*5540*/  IMAD.SHL.U32 R248, R39, 0x40, RZ ;  /* 0x0000004027f87824 */ /* 0x000fe200078e00ff */
[----:B-1----:R-:W-:Y:S02]  /*5550*/  LEA.HI.X.SX32 R127, R176, R129, 0x1, P2 ;  /* 0x00000081b07f7211 */ /* 0x002fe400010f0eff */
[----:B--2---:R-:W-:-:S03]  /*5560*/  IADD3 R126, P2, R177, R125, RZ ;  /* 0x0000007db17e7210 */ /* 0x004fc60007f5e0ff */
[----:B------:R1:W-:Y:S01]  /*5570*/  STL [R1+0x3d4], R127 ;  /* 0x0003d47f01007387 */ /* 0x0003e20000100800 */
[----:B------:R-:W-:Y:S01]  /*5580*/  LEA.HI.X.SX32 R128, R247, R129, 0x1, P6 ;  /* 0x00000081f7807211 */ /* 0x000fe200030f0eff */
[C---:B------:R-:W-:Y:S02]  /*5590*/  IMAD.SHL.U32 R247, R39.reuse, 0x8, RZ ;  /* 0x0000000827f77824 */ /* 0x040fe400078e00ff */
[----:B------:R2:W-:Y:S01]  /*55a0*/  STL [R1+0x400], R126 ;  /* 0x0004007e01007387 */ /* 0x0005e20000100800 */
[----:B-1----:R-:W-:-:S03]  /*55b0*/  LEA R127, P6, R39, R125, 0x2 ;  /* 0x0000007d277f7211 */ /* 0x002fc600078c10ff */
[----:B------:R1:W-:Y:S01]  /*55c0*/  STL [R1+0x3ec], R128 ;  /* 0x0003ec8001007387 */ /* 0x0003e20000100800 */
[----:B--2---:R-:W-:-:S03]  /*55d0*/  LEA.HI.X.SX32 R126, R248, R129, 0x1, P5 ;  /* 0x00000081f87e7211 */ /* 0x004fc600028f0eff */
[----:B------:R2:W-:Y:S01]  /*55e0*/  STL [R1+0x3f8], R127 ;  /* 0x0003f87f01007387 */ /* 0x0005e20000100800 */
[----:B------:R-:W-:-:S03]  /*55f0*/  IMAD.SHL.U32 R248, R39, 0x4, RZ ;  /* 0x0000000427f87824 */ /* 0x000fc600078e00ff */
[----:B------:R3:W-:Y:S01]  /*5600*/  STL [R1+0x204], R126 ;  /* 0x0002047e01007387 */ /* 0x0007e20000100800 */
[-C--:B-1----:R-:W-:Y:S02]  /*5610*/  LEA.HI.X.SX32 R128, R245, R129.reuse, 0x1, P0 ;  /* 0x00000081f5807211 */ /* 0x082fe400000f0eff */
[----:B--2---:R-:W-:-:S03]  /*5620*/  LEA.HI.X.SX32 R127, R246, R129, 0x1, P1 ;  /* 0x00000081f67f7211 */ /* 0x004fc600008f0eff */
[----:B------:R1:W-:Y:S01]  /*5630*/  STL [R1+0x304], R128 ;  /* 0x0003048001007387 */ /* 0x0003e20000100800 */
[----:B---3--:R-:W-:-:S03]  /*5640*/  LEA.HI.X.SX32 R126, R247, R129, 0x1, P3 ;  /* 0x00000081f77e7211 */ /* 0x008fc600018f0eff */
[----:B------:R2:W-:Y:S04]  /*5650*/  STL [R1+0x384], R127 ;  /* 0x0003847f01007387 */ /* 0x0005e80000100800 */
[----:B------:R3:W-:Y:S01]  /*5660*/  STL [R1+0x3c4], R126 ;  /* 0x0003c47e01007387 */ /* 0x0007e20000100800 */
[-C--:B-1----:R-:W-:Y:S02]  /*5670*/  LEA.HI.X.SX32 R128, R248, R129.reuse, 0x1, P4 ;  /* 0x00000081f8807211 */ /* 0x082fe400020f0eff */
[----:B--2---:R-:W-:-:S03]  /*5680*/  LEA.HI.X.SX32 R127, R39, R129, 0x1, P2 ;  /* 0x00000081277f7211 */ /* 0x004fc600010f0eff */
[----:B------:R1:W-:Y:S01]  /*5690*/  STL [R1+0x3e4], R128 ;  /* 0x0003e48001007387 */ /* 0x0003e20000100800 */
[----:B---3--:R-:W-:-:S03]  /*56a0*/  LEA.HI.X.SX32 R126, R177, R129, 0x1, P6 ;  /* 0x00000081b17e7211 */ /* 0x008fc600030f0eff */
[----:B------:R2:W-:Y:S04]  /*56b0*/  STL [R1+0x3fc], R127 ;  /* 0x0003fc7f01007387 */ /* 0x0005e80000100800 */
[----:B------:R3:W-:Y:S01]  /*56c0*/  STL [R1+0x3f4], R126 ;  /* 0x0003f47e01007387 */ /* 0x0007e20000100800 */
[C---:B-1----:R-:W-:Y:S02]  /*56d0*/  LOP3.LUT R128, R2.reuse, 0x20, RZ, 0x3c, !PT ;  /* 0x0000002002807812 */ /* 0x042fe400078e3cff */
[----:B------:R-:W-:Y:S02]  /*56e0*/  CS2R R38, SRZ ;  /* 0x0000000000267805 */ /* 0x000fe4000001ff00 */
[C---:B------:R-:W-:Y:S02]  /*56f0*/  LOP3.LUT R128, R2.reuse, 0x50, RZ, 0x3c, !PT ;  /* 0x0000005002807812 */ /* 0x040fe400078e3cff */
[----:B--2---:R-:W-:-:S02]  /*5700*/  LOP3.LUT R127, R2, 0x30, RZ, 0x3c, !PT ;  /* 0x00000030027f7812 */ /* 0x004fc400078e3cff */
[----:B------:R-:W-:Y:S02]  /*5710*/  CS2R R40, SRZ ;  /* 0x0000000000287805 */ /* 0x000fe4000001ff00 */
[C---:B------:R-:W-:Y:S02]  /*5720*/  LOP3.LUT R127, R2.reuse, 0x60, RZ, 0x3c, !PT ;  /* 0x00000060027f7812 */ /* 0x040fe400078e3cff */
[C---:B---3--:R-:W-:Y:S02]  /*5730*/  LOP3.LUT R126, R2.reuse, 0x10, RZ, 0x3c, !PT ;  /* 0x00000010027e7812 */ /* 0x048fe400078e3cff */
[C---:B------:R-:W-:Y:S02]  /*5740*/  LOP3.LUT R126, R2.reuse, 0x40, RZ, 0x3c, !PT ;  /* 0x00000040027e7812 */ /* 0x040fe400078e3cff */
[----:B------:R-:W-:Y:S02]  /*5750*/  CS2R R42, SRZ ;  /* 0x00000000002a7805 */ /* 0x000fe4000001ff00 */
[----:B------:R-:W-:-:S02]  /*5760*/  LOP3.LUT R126, R2, 0x70, RZ, 0x3c, !PT ;  /* 0x00000070027e7812 */ /* 0x000fc400078e3cff */
[----:B------:R-:W-:Y:S02]  /*5770*/  CS2R R44, SRZ ;  /* 0x00000000002c7805 */ /* 0x000fe4000001ff00 */
[----:B------:R-:W-:Y:S02]  /*5780*/  CS2R R46, SRZ ;  /* 0x00000000002e7805 */ /* 0x000fe4000001ff00 */
[----:B------:R-:W-:Y:S02]  /*5790*/  CS2R R48, SRZ ;  /* 0x0000000000307805 */ /* 0x000fe4000001ff00 */
[----:B------:R-:W-:Y:S02]  /*57a0*/  CS2R R50, SRZ ;  /* 0x0000000000327805 */ /* 0x000fe4000001ff00 */
[----:B------:R-:W-:Y:S02]  /*57b0*/  CS2R R52, SRZ ;  /* 0x0000000000347805 */ /* 0x000fe4000001ff00 */
[----:B------:R-:W-:-:S02]  /*57c0*/  CS2R R54, SRZ ;  /* 0x0000000000367805 */ /* 0x000fc4000001ff00 */
[C---:B------:R-:W-:Y:S02]  /*57d0*/  LOP3.LUT R128, R132.reuse, 0x20, RZ, 0x3c, !PT ;  /* 0x0000002084807812 */ /* 0x040fe400078e3cff */
[C---:B------:R-:W-:Y:S02]  /*57e0*/  LOP3.LUT R127, R132.reuse, 0x40, RZ, 0x3c, !PT ;  /* 0x00000040847f7812 */ /* 0x040fe400078e3cff */
[----:B------:R-:W-:Y:S01]  /*57f0*/  LOP3.LUT R126, R132, 0x60, RZ, 0x3c, !PT ;  /* 0x00000060847e7812 */ /* 0x000fe200078e3cff */
[----:B------:R-:W-:Y:S01]  /*5800*/  UIADD3.64 UR14, UR6, 0x204, URZ ;  /* 0x00000204060e7897 */ /* 0x000fe2000fffe03f */
[----:B0-----:R-:W-:-:S11]  /*5810*/  UMOV UR11, 0x40000040 ;  /* 0x40000040000b7882 */ /* 0x001fd60000000000 */
.L_x_2:
[----:B------:R-:W0:Y:S01]  /*5820*/  LDC R186, c[0x0][0x230] ;  /* 0x00008c00ffba7b82 */ /* 0x000e220000000800 */
[----:B------:R-:W-:Y:S04]  /*5830*/  STL [R1+0x4a4], R15 ;  /* 0x0004a40f01007387 */ /* 0x000fe80000100800 */
[----:B------:R-:W-:Y:S04]  /*5840*/  STL [R1+0x4a0], R23 ;  /* 0x0004a01701007387 */ /* 0x000fe80000100800 */
[----:B------:R-:W2:Y:S04]  /*5850*/  LDL R158, [R1+0x3e4] ;  /* 0x0003e400019e7983 */ /* 0x000ea80000100800 */
[----:B------:R-:W-:Y:S04]  /*5860*/  STL [R1+0x49c], R13 ;  /* 0x00049c0d01007387 */ /* 0x000fe80000100800 */
[----:B------:R-:W-:Y:S04]  /*5870*/  STL [R1+0x498], R21 ;  /* 0x0004981501007387 */ /* 0x000fe80000100800 */
[----:B------:R-:W-:Y:S01]  /*5880*/  STL [R1+0x494], R11 ;  /* 0x0004940b01007387 */ /* 0x000fe20000100800 */
[----:B0-----:R-:W-:-:S03]  /*5890*/  IMAD R186, R139, -0x80, R186 ;  /* 0xffffff808bba7824 */ /* 0x001fc600078e02ba */
[----:B------:R-:W-:Y:S02]  /*58a0*/  STL [R1+0x45c], R132 ;  /* 0x00045c8401007387 */ /* 0x000fe40000100800 */
[----:B------:R-:W-:Y:S02]  /*58b0*/  ISETP.GT.AND P0, PT, R186, RZ, PT ;  /* 0x000000ffba00720c */ /* 0x000fe40003f04270 */
[----:B------:R-:W-:Y:S01]  /*58c0*/  STL [R1+0x458], R128 ;  /* 0x0004588001007387 */ /* 0x000fe20000100800 */
[----:B------:R-:W-:-:S03]  /*58d0*/  PRMT R181, RZ, 0x7610, R181 ;  /* 0x00007610ffb57816 */ /* 0x000fc600000000b5 */
[----:B------:R-:W-:Y:S04]  /*58e0*/  STL [R1+0x454], R127 ;  /* 0x0004547f01007387 */ /* 0x000fe80000100800 */
[----:B------:R-:W-:Y:S04]  /*58f0*/  STL [R1+0x450], R126 ;  /* 0x0004507e01007387 */ /* 0x000fe80000100800 */
[----:B------:R0:W-:Y:S01]  /*5900*/  STL [R1+0x448], R130 ;  /* 0x0004488201007387 */ /* 0x0001e20000100800 */
[----:B------:R-:W-:Y:S02]  /*5910*/  @P0 IMAD.MOV.U32 R140, RZ, RZ, R125 ;  /* 0x000000ffff8c0224 */ /* 0x000fe400078e007d */
[----:B------:R-:W-:-:S05]  /*5920*/  @P0 IMAD.MOV.U32 R141, RZ, RZ, R129 ;  /* 0x000000ffff8d0224 */ /* 0x000fca00078e0081 */
[----:B------:R1:W3:Y:S04]  /*5930*/  @P0 LDG.E.U16 R181, desc[UR18][R140.64] ;  /* 0x000000128cb50981 */ /* 0x0002e8000c1e1500 */
[----:B0-----:R-:W4:Y:S04]  /*5940*/  LDL.LU R130, [R1+0x3e8] ;  /* 0x0003e80001827983 */ /* 0x001f280000300800 */
[----:B-----5:R0:W-:Y:S04]  /*5950*/  STL [R1+0x444], R0 ;  /* 0x0004440001007387 */ /* 0x0201e80000100800 */
[----:B0-----:R-:W3:Y:S01]  /*5960*/  LDL.LU R0, [R1] ;  /* 0x0000000001007983 */ /* 0x001ee20000300800 */
[----:B------:R-:W-:-:S02]  /*5970*/  ISETP.GT.AND P1, PT, R186, 0x1, PT ;  /* 0x00000001ba00780c */ /* 0x000fc40003f24270 */
[----:B------:R-:W-:Y:S01]  /*5980*/  PRMT R165, RZ, 0x7610, R165 ;  /* 0x00007610ffa57816 */ /* 0x000fe200000000a5 */
[----:B------:R-:W-:Y:S01]  /*5990*/  STL [R1+0x460], R139 ;  /* 0x0004608b01007387 */ /* 0x000fe20000100800 */
[C---:B------:R-:W-:Y:S02]  /*59a0*/  ISETP.GT.AND P2, PT, R186.reuse, 0x2, PT ;  /* 0x00000002ba00780c */ /* 0x040fe40003f44270 */
[----:B------:R-:W-:Y:S01]  /*59b0*/  PRMT R15, RZ, 0x7610, R15 ;  /* 0x00007610ff0f7816 */ /* 0x000fe2000000000f */
[----:B------:R-:W-:Y:S01]  /*59c0*/  STL [R1+0x464], R125 ;  /* 0x0004647d01007387 */ /* 0x000fe20000100800 */
[C---:B------:R-:W-:Y:S02]  /*59d0*/  ISETP.GT.AND P3, PT, R186.reuse, 0x3, PT ;  /* 0x00000003ba00780c */ /* 0x040fe40003f64270 */
[----:B------:R-:W-:Y:S01]  /*59e0*/  PRMT R23, RZ, 0x7610, R23 ;  /* 0x00007610ff177816 */ /* 0x000fe20000000017 */
[----:B------:R0:W-:Y:S01]  /*59f0*/  STL [R1+0x44c], R129 ;  /* 0x00044c8101007387 */ /* 0x0001e20000100800 */
[----:B------:R-:W-:-:S03]  /*5a00*/  ISETP.GT.AND P4, PT, R186, 0x4, PT ;  /* 0x00000004ba00780c */ /* 0x000fc60003f84270 */
[----:B0-----:R-:W2:Y:S04]  /*5a10*/  LDL.LU R129, [R1+0x3f0] ;  /* 0x0003f00001817983 */ /* 0x001ea80000300800 */
[----:B------:R-:W1:Y:S04]  /*5a20*/  LDL R140, [R1+0x3fc] ;  /* 0x0003fc00018c7983 */ /* 0x000e680000100800 */
[----:B------:R-:W1:Y:S02]  /*5a30*/  LDL R141, [R1+0x400] ;  /* 0x00040000018d7983 */ /* 0x000e640000100800 */
[----:B-1----:R-:W-:-:S04]  /*5a40*/  @P1 LOP3.LUT R141, R141, R140, RZ, 0x3c, !PT ;  /* 0x0000008c8d8d1212 */ /* 0x002fc800078e3cff */
[----:B------:R-:W-:-:S04]  /*5a50*/  @P1 LOP3.LUT R140, R141, R140, RZ, 0x3c, !PT ;  /* 0x0000008c8d8c1212 */ /* 0x000fc800078e3cff */
[----:B------:R-:W-:-:S05]  /*5a60*/  @P1 LOP3.LUT R141, R141, R140, RZ, 0x3c, !PT ;  /* 0x0000008c8d8d1212 */ /* 0x000fca00078e3cff */
[----:B------:R0:W3:Y:S04]  /*5a70*/  @P1 LDG.E.U16 R165, desc[UR18][R140.64] ;  /* 0x000000128ca51981 */ /* 0x0000e8000c1e1500 */
[----:B------:R-:W0:Y:S04]  /*5a80*/  LDL R140, [R1+0x3f4] ;  /* 0x0003f400018c7983 */ /* 0x000e280000100800 */
[----:B------:R-:W0:Y:S02]  /*5a90*/  LDL R141, [R1+0x3f8] ;  /* 0x0003f800018d7983 */ /* 0x000e240000100800 */
[----:B0-----:R-:W-:-:S04]  /*5aa0*/  @P2 LOP3.LUT R141, R141, R140, RZ, 0x3c, !PT ;  /* 0x0000008c8d8d2212 */ /* 0x001fc800078e3cff */
[----:B------:R-:W-:-:S04]  /*5ab0*/  @P2 LOP3.LUT R140, R141, R140, RZ, 0x3c, !PT ;  /* 0x0000008c8d8c2212 */ /* 0x000fc800078e3cff */
[----:B------:R-:W-:-:S05]  /*5ac0*/  @P2 LOP3.LUT R141, R141, R140, RZ, 0x3c, !PT ;  /* 0x0000008c8d8d2212 */ /* 0x000fca00078e3cff */
[----:B------:R-:W4:Y:S04]  /*5ad0*/  @P2 LDG.E.U16 R15, desc[UR18][R140.64] ;  /* 0x000000128c0f2981 */ /* 0x000f28000c1e1500 */
[----:B----4-:R0:W-:Y:S04]  /*5ae0*/  STL [R1+0x418], R15 ;  /* 0x0004180f01007387 */ /* 0x0101e80000100800 */
[----:B0-----:R-:W4:Y:S04]  /*5af0*/  LDL.LU R15, [R1+0x4a4] ;  /* 0x0004a400010f7983 */ /* 0x001f280000300800 */
[----:B------:R-:W3:Y:S01]  /*5b00*/  LDL R141, [R1+0x3ec] ;  /* 0x0003ec00018d7983 */ /* 0x000ee20000100800 */
[----:B--2---:R-:W-:Y:S01]  /*5b10*/  @P3 IMAD.MOV.U32 R140, RZ, RZ, R129 ;  /* 0x000000ffff8c3224 */ /* 0x004fe200078e0081 */
[----:B------:R-:W-:-:S04]  /*5b20*/  PRMT R149, RZ, 0x7610, R149 ;  /* 0x00007610ff957816 */ /* 0x000fc80000000095 */
[----:B---3--:R0:W2:Y:S04]  /*5b30*/  @P3 LDG.E.U16 R23, desc[UR18][R140.64] ;  /* 0x000000128c173981 */ /* 0x0080a8000c1e1500 */
[----:B------:R-:W-:Y:S01]  /*5b40*/  STL [R1+0x468], R129 ;  /* 0x0004688101007387 */ /* 0x000fe20000100800 */
[----:B0-----:R-:W-:Y:S02]  /*5b50*/  @P4 IMAD.MOV.U32 R140, RZ, RZ, R130 ;  /* 0x000000ffff8c4224 */ /* 0x001fe400078e0082 */
[----:B------:R-:W-:-:S05]  /*5b60*/  @P4 IMAD.MOV.U32 R141, RZ, RZ, R158 ;  /* 0x000000ffff8d4224 */ /* 0x000fca00078e009e */
[----:B------:R0:W3:Y:S04]  /*5b70*/  @P4 LDG.E.U16 R149, desc[UR18][R140.64] ;  /* 0x000000128c954981 */ /* 0x0000e8000c1e1500 */
[----:B--2---:R1:W-:Y:S04]  /*5b80*/  STL [R1+0x414], R23 ;  /* 0x0004141701007387 */ /* 0x0043e80000100800 */
[----:B-1----:R-:W2:Y:S04]  /*5b90*/  LDL.LU R23, [R1+0x4a0] ;  /* 0x0004a00001177983 */ /* 0x002ea80000300800 */
[----:B------:R-:W-:Y:S04]  /*5ba0*/  STL [R1+0x46c], R130 ;  /* 0x00046c8201007387 */ /* 0x000fe80000100800 */
[----:B------:R-:W0:Y:S04]  /*5bb0*/  LDL R140, [R1+0x3dc] ;  /* 0x0003dc00018c7983 */ /* 0x000e280000100800 */
[----:B------:R-:W0:Y:S01]  /*5bc0*/  LDL R141, [R1+0x3e0] ;  /* 0x0003e000018d7983 */ /* 0x000e220000100800 */
[----:B------:R-:W-:-:S02]  /*5bd0*/  ISETP.GT.AND P1, PT, R186, 0x5, PT ;  /* 0x00000005ba00780c */ /* 0x000fc40003f24270 */
[----:B------:R-:W-:Y:S01]  /*5be0*/  PRMT R13, RZ, 0x7610, R13 ;  /* 0x00007610ff0d7816 */ /* 0x000fe2000000000d */
[----:B------:R-:W4:Y:S10]  /*5bf0*/  LDL R158, [R1+0x3bc] ;  /* 0x0003bc00019e7983 */ /* 0x000f340000100800 */
[----:B0-----:R-:W-:-:S04]  /*5c00*/  @P1 LOP3.LUT R141, R141, R140, RZ, 0x3c, !PT ;  /* 0x0000008c8d8d1212 */ /* 0x001fc800078e3cff */
[----:B------:R-:W-:-:S04]  /*5c10*/  @P1 LOP3.LUT R140, R141, R140, RZ, 0x3c, !PT ;  /* 0x0000008c8d8c1212 */ /* 0x000fc800078e3cff */
[----:B------:R-:W-:-:S05]  /*5c20*/  @P1 LOP3.LUT R141, R141, R140, RZ, 0x3c, !PT ;  /* 0x0000008c8d8d1212 */ /* 0x000fca00078e3cff */
[----:B------:R-:W2:Y:S04]  /*5c30*/  @P1 LDG.E.U16 R13, desc[UR18][R140.64] ;  /* 0x000000128c0d1981 */ /* 0x000ea8000c1e1500 */
[----:B---3--:R0:W-:Y:S04]  /*5c40*/  STL [R1+0x410], R149 ;  /* 0x0004109501007387 */ /* 0x0081e80000100800 */
[----:B0-----:R-:W3:Y:S04]  /*5c50*/  LDL R149, [R1+0x3c0] ;  /* 0x0003c00001957983 */ /* 0x001ee80000100800 */
[----:B--2---:R0:W-:Y:S04]  /*5c60*/  STL [R1+0x40c], R13 ;  /* 0x00040c0d01007387 */ /* 0x0041e80000100800 */
[----:B0-----:R-:W2:Y:S04]  /*5c70*/  LDL.LU R13, [R1+0x49c] ;  /* 0x00049c00010d7983 */ /* 0x001ea80000300800 */
[----:B------:R-:W4:Y:S04]  /*5c80*/  LDL R140, [R1+0x3d4] ;  /* 0x0003d400018c7983 */ /* 0x000f280000100800 */
[----:B------:R-:W4:Y:S01]  /*5c90*/  LDL R141, [R1+0x3d8] ;  /* 0x0003d800018d7983 */ /* 0x000f220000100800 */
[----:B------:R-:W-:-:S02]  /*5ca0*/  ISETP.GT.AND P0, PT, R186, 0x6, PT ;  /* 0x00000006ba00780c */ /* 0x000fc40003f04270 */
[----:B------:R-:W-:-:S11]  /*5cb0*/  PRMT R155, RZ, 0x7610, R155 ;  /* 0x00007610ff9b7816 */ /* 0x000fd6000000009b */
[----:B----4-:R-:W-:-:S04]  /*5cc0*/  @P0 LOP3.LUT R141, R141, R140, RZ, 0x3c, !PT ;  /* 0x0000008c8d8d0212 */ /* 0x010fc800078e3cff */
[----:B------:R-:W-:-:S04]  /*5cd0*/  @P0 LOP3.LUT R140, R141, R140, RZ, 0x3c, !PT ;  /* 0x0000008c8d8c0212 */ /* 0x000fc800078e3cff */
[----:B------:R-:W-:-:S05]  /*5ce0*/  @P0 LOP3.LUT R141, R141, R140, RZ, 0x3c, !PT ;  /* 0x0000008c8d8d0212 */ /* 0x000fca00078e3cff */
[----:B------:R-:W4:Y:S04]  /*5cf0*/  @P0 LDG.E.U16 R155, desc[UR18][R140.64] ;  /* 0x000000128c9b0981 */ /* 0x000f28000c1e1500 */
[----:B------:R-:W3:Y:S04]  /*5d00*/  LDL R140, [R1+0x3cc] ;  /* 0x0003cc00018c7983 */ /* 0x000ee80000100800 */
[----:B------:R-:W3:Y:S01]  /*5d10*/  LDL R141, [R1+0x3d0] ;  /* 0x0003d000018d7983 */ /* 0x000ee20000100800 */
[C---:B------:R-:W-:Y:S02]  /*5d20*/  ISETP.GT.AND P2, PT, R186.reuse, 0x7, PT ;  /* 0x00000007ba00780c */ /* 0x040fe40003f44270 */
[----:B------:R-:W-:Y:S01]  /*5d30*/  PRMT R132, RZ, 0x7610, R132 ;  /* 0x00007610ff847816 */ /* 0x000fe20000000084 */
[----:B----4-:R0:W-:Y:S01]  /*5d40*/  STL [R1+0x408], R155 ;  /* 0x0004089b01007387 */ /* 0x0101e20000100800 */
[----:B------:R-:W-:-:S02]  /*5d50*/  ISETP.GT.AND P3, PT, R186, 0x8, PT ;  /* 0x00000008ba00780c */ /* 0x000fc40003f64270 */
[----:B------:R-:W-:Y:S02]  /*5d60*/  ISETP.GT.AND P4, PT, R186, 0x9, PT ;  /* 0x00000009ba00780c */ /* 0x000fe40003f84270 */
[----:B------:R-:W-:Y:S02]  /*5d70*/  PRMT R180, RZ, 0x7610, R180 ;  /* 0x00007610ffb47816 */ /* 0x000fe400000000b4 */
[----:B------:R-:W-:Y:S01]  /*5d80*/  PRMT R164, RZ, 0x7610, R164 ;  /* 0x00007610ffa47816 */ /* 0x000fe200000000a4 */
[----:B0-----:R-:W4:Y:S02]  /*5d90*/  LDL R155, [R1+0x3b0] ;  /* 0x0003b000019b7983 */ /* 0x001f240000100800 */
[----:B---3--:R-:W-:-:S04]  /*5da0*/  @P2 LOP3.LUT R141, R141, R140, RZ, 0x3c, !PT ;  /* 0x0000008c8d8d2212 */ /* 0x008fc800078e3cff */
        /* <DEDUP_REMOVED lines=8> */
[----:B------:R0:W2:Y:S04]  /*5e30*/  @P3 LDG.E.U16 R180, desc[UR18][R140.64] ;  /* 0x000000128cb43981 */ /* 0x0000a8000c1e1500 */
[----:B---3--:R-:W-:Y:S01]  /*5e40*/  STL [R1+0x470], R132 ;  /* 0x0004708401007387 */ /* 0x008fe20000100800 */
[----:B0-----:R-:W-:Y:S02]  /*5e50*/  @P4 IMAD.MOV.U32 R140, RZ, RZ, R149 ;  /* 0x000000ffff8c4224 */ /* 0x001fe400078e0095 */
[----:B------:R-:W-:Y:S01]  /*5e60*/  @P4 IMAD.MOV.U32 R141, RZ, RZ, R158 ;  /* 0x000000ffff8d4224 */ /* 0x000fe200078e009e */
[----:B------:R-:W-:Y:S01]  /*5e70*/  ISETP.GT.AND P1, PT, R186, 0xa, PT ;  /* 0x0000000aba00780c */ /* 0x000fe20003f24270 */
[----:B------:R-:W3:Y:S04]  /*5e80*/  LDL R158, [R1+0x394] ;  /* 0x00039400019e7983 */ /* 0x000ee80000100800 */
[----:B------:R0:W2:Y:S01]  /*5e90*/  @P4 LDG.E.U16 R164, desc[UR18][R140.64] ;  /* 0x000000128ca44981 */ /* 0x0000a2000c1e1500 */
[----:B------:R-:W-:-:S03]  /*5ea0*/  PRMT R21, RZ, 0x7610, R21 ;  /* 0x00007610ff157816 */ /* 0x000fc60000000015 */
[----:B------:R-:W3:Y:S04]  /*5eb0*/  LDL R149, [R1+0x398] ;  /* 0x0003980001957983 */ /* 0x000ee80000100800 */
[----:B------:R-:W0:Y:S04]  /*5ec0*/  LDL R140, [R1+0x3b4] ;  /* 0x0003b400018c7983 */ /* 0x000e280000100800 */
[----:B------:R-:W0:Y:S02]  /*5ed0*/  LDL R141, [R1+0x3b8] ;  /* 0x0003b800018d7983 */ /* 0x000e240000100800 */
[----:B0-----:R-:W-:-:S04]  /*5ee0*/  @P1 LOP3.LUT R141, R141, R140, RZ, 0x3c, !PT ;  /* 0x0000008c8d8d1212 */ /* 0x001fc800078e3cff */
[----:B------:R-:W-:-:S04]  /*5ef0*/  @P1 LOP3.LUT R140, R141, R140, RZ, 0x3c, !PT ;  /* 0x0000008c8d8c1212 */ /* 0x000fc800078e3cff */
[----:B------:R-:W-:-:S05]  /*5f00*/  @P1 LOP3.LUT R141, R141, R140, RZ, 0x3c, !PT ;  /* 0x0000008c8d8d1212 */ /* 0x000fca00078e3cff */
[----:B------:R-:W4:Y:S01]  /*5f10*/  @P1 LDG.E.U16 R21, desc[UR18][R140.64] ;  /* 0x000000128c151981 */ /* 0x000f22000c1e1500 */
[C---:B------:R-:W-:Y:S02]  /*5f20*/  ISETP.GT.AND P0, PT, R186.reuse, 0xb, PT ;  /* 0x0000000bba00780c */ /* 0x040fe40003f04270 */
[----:B------:R-:W-:Y:S01]  /*5f30*/  PRMT R153, RZ, 0x7610, R153 ;  /* 0x00007610ff997816 */ /* 0x000fe20000000099 */
[----:B----4-:R0:W-:Y:S04]  /*5f40*/  STL [R1+0x40], R21 ;  /* 0x0000401501007387 */ /* 0x0101e80000100800 */
[----:B0-----:R-:W4:Y:S04]  /*5f50*/  LDL.LU R21, [R1+0x498] ;  /* 0x0004980001157983 */ /* 0x001f280000300800 */
[----:B------:R-:W2:Y:S02]  /*5f60*/  LDL R141, [R1+0x3ac] ;  /* 0x0003ac00018d7983 */ /* 0x000ea40000100800 */
[----:B------:R-:W-:Y:S01]  /*5f70*/  @P0 IMAD.MOV.U32 R140, RZ, RZ, R155 ;  /* 0x000000ffff8c0224 */ /* 0x000fe200078e009b */
[----:B------:R-:W-:-:S02]  /*5f80*/  ISETP.GT.AND P2, PT, R186, 0xc, PT ;  /* 0x0000000cba00780c */ /* 0x000fc40003f44270 */
[----:B------:R-:W-:Y:S01]  /*5f90*/  PRMT R11, RZ, 0x7610, R11 ;  /* 0x00007610ff0b7816 */ /* 0x000fe2000000000b */
[----:B------:R-:W4:Y:S04]  /*5fa0*/  LDL R155, [R1+0x38c] ;  /* 0x00038c00019b7983 */ /* 0x000f280000100800 */
[----:B--2---:R0:W2:Y:S04]  /*5fb0*/  @P0 LDG.E.U16 R153, desc[UR18][R140.64] ;  /* 0x000000128c990981 */ /* 0x0040a8000c1e1500 */
[----:B------:R-:W0:Y:S04]  /*5fc0*/  LDL R140, [R1+0x3a4] ;  /* 0x0003a400018c7983 */ /* 0x000e280000100800 */
[----:B------:R-:W0:Y:S02]  /*5fd0*/  LDL R141, [R1+0x3a8] ;  /* 0x0003a800018d7983 */ /* 0x000e240000100800 */
[----:B0-----:R-:W-:-:S04]  /*5fe0*/  @P2 LOP3.LUT R141, R141, R140, RZ, 0x3c, !PT ;  /* 0x0000008c8d8d2212 */ /* 0x001fc800078e3cff */
[----:B------:R-:W-:-:S04]  /*5ff0*/  @P2 LOP3.LUT R140, R141, R140, RZ, 0x3c, !PT ;  /* 0x0000008c8d8c2212 */ /* 0x000fc800078e3cff */
[----:B------:R-:W-:-:S05]  /*6000*/  @P2 LOP3.LUT R141, R141, R140, RZ, 0x3c, !PT ;  /* 0x0000008c8d8d2212 */ /* 0x000fca00078e3cff */
[----:B------:R-:W3:Y:S04]  /*6010*/  @P2 LDG.E.U16 R11, desc[UR18][R140.64] ;  /* 0x000000128c0b2981 */ /* 0x000ee8000c1e1500 */
[----:B--2---:R0:W-:Y:S04]  /*6020*/  STL [R1+0x3c], R153 ;  /* 0x00003c9901007387 */ /* 0x0041e80000100800 */
[----:B0-----:R-:W2:Y:S04]  /*6030*/  LDL R153, [R1+0x390] ;  /* 0x0003900001997983 */ /* 0x001ea80000100800 */
[----:B---3--:R0:W-:Y:S04]  /*6040*/  STL [R1+0x38], R11 ;  /* 0x0000380b01007387 */ /* 0x0081e80000100800 */
[----:B0-----:R-:W3:Y:S04]  /*6050*/  LDL.LU R11, [R1+0x494] ;  /* 0x00049400010b7983 */ /* 0x001ee80000300800 */
[----:B------:R-:W4:Y:S04]  /*6060*/  LDL R140, [R1+0x39c] ;  /* 0x00039c00018c7983 */ /* 0x000f280000100800 */
[----:B------:R-:W4:Y:S01]  /*6070*/  LDL R141, [R1+0x3a0] ;  /* 0x0003a000018d7983 */ /* 0x000f220000100800 */
[----:B------:R-:W-:-:S02]  /*6080*/  ISETP.GT.AND P3, PT, R186, 0xd, PT ;  /* 0x0000000dba00780c */ /* 0x000fc40003f64270 */
[----:B------:R-:W-:Y:S02]  /*6090*/  ISETP.GT.AND P4, PT, R186, 0xe, PT ;  /* 0x0000000eba00780c */ /* 0x000fe40003f84270 */
[----:B------:R-:W-:Y:S02]  /*60a0*/  PRMT R159, RZ, 0x7610, R159 ;  /* 0x00007610ff9f7816 */ /* 0x000fe4000000009f */
[----:B------:R-:W-:-:S07]  /*60b0*/  PRMT R130, RZ, 0x7610, R130 ;  /* 0x00007610ff827816 */ /* 0x000fce0000000082 */
[----:B----4-:R-:W-:-:S04]  /*60c0*/  @P3 LOP3.LUT R141, R141, R140, RZ, 0x3c, !PT ;  /* 0x0000008c8d8d3212 */ /* 0x010fc800078e3cff */
[----:B------:R-:W-:-:S04]  /*60d0*/  @P3 LOP3.LUT R140, R141, R140, RZ, 0x3c, !PT ;  /* 0x0000008c8d8c3212 */ /* 0x000fc800078e3cff */
[----:B------:R-:W-:-:S05]  /*60e0*/  @P3 LOP3.LUT R141, R141, R140, RZ, 0x3c, !PT ;  /* 0x0000008c8d8d3212 */ /* 0x000fca00078e3cff */
[----:B------:R0:W4:Y:S02]  /*60f0*/  @P3 LDG.E.U16 R159, desc[UR18][R140.64] ;  /* 0x000000128c9f3981 */ /* 0x000124000c1e1500 */
[----:B0-----:R-:W-:Y:S02]  /*6100*/  @P4 IMAD.MOV.U32 R140, RZ, RZ, R149 ;  /* 0x000000ffff8c4224 */ /* 0x001fe400078e0095 */
[----:B------:R-:W-:Y:S01]  /*6110*/  @P4 IMAD.MOV.U32 R141, RZ, RZ, R158 ;  /* 0x000000ffff8d4224 */ /* 0x000fe200078e009e */
[----:B------:R-:W-:Y:S01]  /*6120*/  ISETP.GT.AND P1, PT, R186, 0xf, PT ;  /* 0x0000000fba00780c */ /* 0x000fe20003f24270 */
[----:B------:R-:W3:Y:S04]  /*6130*/  LDL R149, [R1+0x380] ;  /* 0x0003800001957983 */ /* 0x000ee80000100800 */
[----:B------:R2:W3:Y:S01]  /*6140*/  @P4 LDG.E.U16 R130, desc[UR18][R140.64] ;  /* 0x000000128c824981 */ /* 0x0004e2000c1e1500 */
[----:B------:R-:W-:-:S07]  /*6150*/  PRMT R128, RZ, 0x7610, R128 ;  /* 0x00007610ff807816 */ /* 0x000fce0000000080 */
[----:B--2---:R-:W-:Y:S02]  /*6160*/  @P1 IMAD.MOV.U32 R140, RZ, RZ, R153 ;  /* 0x000000ffff8c1224 */ /* 0x004fe400078e0099 */
[----:B------:R-:W-:-:S05]  /*6170*/  @P1 IMAD.MOV.U32 R141, RZ, RZ, R155 ;  /* 0x000000ffff8d1224 */ /* 0x000fca00078e009b */
[----:B------:R-:W2:Y:S04]  /*6180*/  @P1 LDG.E.U16 R128, desc[UR18][R140.64] ;  /* 0x000000128c801981 */ /* 0x000ea8000c1e1500 */
[----:B----4-:R0:W-:Y:S04]  /*6190*/  STL [R1+0x34], R159 ;  /* 0x0000349f01007387 */ /* 0x0101e80000100800 */
[----:B------:R-:W4:Y:S04]  /*61a0*/  LDL R158, [R1+0x378] ;  /* 0x00037800019e7983 */ /* 0x000f280000100800 */
[----:B0-----:R-:W4:Y:S04]  /*61b0*/  LDL R159, [R1+0x374] ;  /* 0x00037400019f7983 */ /* 0x001f280000100800 */
[----:B---3--:R-:W-:Y:S04]  /*61c0*/  STL [R1+0x474], R130 ;  /* 0x0004748201007387 */ /* 0x008fe80000100800 */
[----:B------:R-:W3:Y:S04]  /*61d0*/  LDL R140, [R1+0x384] ;  /* 0x00038400018c7983 */ /* 0x000ee80000100800 */
[----:B------:R-:W3:Y:S01]  /*61e0*/  LDL R141, [R1+0x388] ;  /* 0x00038800018d7983 */ /* 0x000ee20000100800 */
[----:B------:R-:W-:-:S02]  /*61f0*/  ISETP.GT.AND P0, PT, R186, 0x10, PT ;  /* 0x00000010ba00780c */ /* 0x000fc40003f04270 */
[----:B------:R-:W-:Y:S01]  /*6200*/  PRMT R179, RZ, 0x7610, R179 ;  /* 0x00007610ffb37816 */ /* 0x000fe200000000b3 */
[----:B------:R-:W4:Y:S04]  /*6210*/  LDL R155, [R1+0x36c] ;  /* 0x00036c00019b7983 */ /* 0x000f280000100800 */
[----:B------:R-:W4:Y:S04]  /*6220*/  LDL R153, [R1+0x370] ;  /* 0x0003700001997983 */ /* 0x000f280000100800 */
[----:B--2---:R-:W-:Y:S02]  /*6230*/  STL [R1+0x478], R128 ;  /* 0x0004788001007387 */ /* 0x004fe40000100800 */
[----:B---3--:R-:W-:-:S04]  /*6240*/  @P0 LOP3.LUT R141, R141, R140, RZ, 0x3c, !PT ;  /* 0x0000008c8d8d0212 */ /* 0x008fc800078e3cff */
[----:B------:R-:W-:-:S04]  /*6250*/  @P0 LOP3.LUT R140, R141, R140, RZ, 0x3c, !PT ;  /* 0x0000008c8d8c0212 */ /* 0x000fc800078e3cff */
[----:B------:R-:W-:-:S05]  /*6260*/  @P0 LOP3.LUT R141, R141, R140, RZ, 0x3c, !PT ;  /* 0x0000008c8d8d0212 */ /* 0x000fca00078e3cff */
[----:B------:R0:W2:Y:S04]  /*6270*/  @P0 LDG.E.U16 R179, desc[UR18][R140.64] ;  /* 0x000000128cb30981 */ /* 0x0000a8000c1e1500 */
[----:B------:R-:W3:Y:S01]  /*6280*/  LDL R141, [R1+0x37c] ;  /* 0x00037c00018d7983 */ /* 0x000ee20000100800 */
[C---:B------:R-:W-:Y:S02]  /*6290*/  ISETP.GT.AND P2, PT, R186.reuse, 0x11, PT ;  /* 0x00000011ba00780c */ /* 0x040fe40003f44270 */
[C---:B------:R-:W-:Y:S02]  /*62a0*/  ISETP.GT.AND P3, PT, R186.reuse, 0x12, PT ;  /* 0x00000012ba00780c */ /* 0x040fe40003f64270 */
[----:B------:R-:W-:Y:S02]  /*62b0*/  ISETP.GT.AND P4, PT, R186, 0x13, PT ;  /* 0x00000013ba00780c */ /* 0x000fe40003f84270 */
[----:B------:R-:W-:-:S02]  /*62c0*/  PRMT R163, RZ, 0x7610, R163 ;  /* 0x00007610ffa37816 */ /* 0x000fc400000000a3 */
[----:B------:R-:W-:-:S05]  /*62d0*/  PRMT R156, RZ, 0x7610, R156 ;  /* 0x00007610ff9c7816 */ /* 0x000fca000000009c */
[----:B0-----:R-:W-:Y:S01]  /*62e0*/  @P2 IMAD.MOV.U32 R140, RZ, RZ, R149 ;  /* 0x000000ffff8c2224 */ /* 0x001fe200078e0095 */
[----:B------:R-:W-:Y:S01]  /*62f0*/  PRMT R152, RZ, 0x7610, R152 ;  /* 0x00007610ff987816 */ /* 0x000fe20000000098 */
[----:B------:R-:W2:Y:S04]  /*6300*/  LDL R149, [R1+0x368] ;  /* 0x0003680001957983 */ /* 0x000ea80000100800 */
[----:B---3--:R4:W3:Y:S02]  /*6310*/  @P2 LDG.E.U16 R163, desc[UR18][R140.64] ;  /* 0x000000128ca32981 */ /* 0x0088e4000c1e1500 */
[----:B----4-:R-:W-:Y:S02]  /*6320*/  @P3 IMAD.MOV.U32 R140, RZ, RZ, R158 ;  /* 0x000000ffff8c3224 */ /* 0x010fe400078e009e */
[----:B------:R-:W-:Y:S01]  /*6330*/  @P3 IMAD.MOV.U32 R141, RZ, RZ, R159 ;  /* 0x000000ffff8d3224 */ /* 0x000fe200078e009f */
[----:B------:R-:W-:Y:S01]  /*6340*/  ISETP.GT.AND P1, PT, R186, 0x14, PT ;  /* 0x00000014ba00780c */ /* 0x000fe20003f24270 */
[----:B------:R-:W4:Y:S04]  /*6350*/  LDL R159, [R1+0x35c] ;  /* 0x00035c00019f7983 */ /* 0x000f280000100800 */
[----:B------:R0:W3:Y:S04]  /*6360*/  @P3 LDG.E.U16 R156, desc[UR18][R140.64] ;  /* 0x000000128c9c3981 */ /* 0x0000e8000c1e1500 */
[----:B------:R-:W4:Y:S01]  /*6370*/  LDL R158, [R1+0x360] ;  /* 0x00036000019e7983 */ /* 0x000f220000100800 */
[----:B0-----:R-:W-:-:S02]  /*6380*/  @P4 IMAD.MOV.U32 R140, RZ, RZ, R153 ;  /* 0x000000ffff8c4224 */ /* 0x001fc400078e0099 */
[----:B------:R-:W-:-:S05]  /*6390*/  @P4 IMAD.MOV.U32 R141, RZ, RZ, R155 ;  /* 0x000000ffff8d4224 */ /* 0x000fca00078e009b */
[----:B------:R2:W4:Y:S04]  /*63a0*/  @P4 LDG.E.U16 R152, desc[UR18][R140.64] ;  /* 0x000000128c984981 */ /* 0x000528000c1e1500 */
[----:B------:R-:W4:Y:S01]  /*63b0*/  LDL R141, [R1+0x364] ;  /* 0x00036400018d7983 */ /* 0x000f220000100800 */
[----:B------:R-:W-:Y:S01]  /*63c0*/  PRMT R148, RZ, 0x7610, R148 ;  /* 0x00007610ff947816 */ /* 0x000fe20000000094 */
[----:B--2---:R-:W-:Y:S02]  /*63d0*/  @P1 IMAD.MOV.U32 R140, RZ, RZ, R149 ;  /* 0x000000ffff8c1224 */ /* 0x004fe400078e0095 */
[----:B---3--:R0:W-:Y:S04]  /*63e0*/  STL [R1+0x28], R156 ;  /* 0x0000289c01007387 */ /* 0x0081e80000100800 */
[----:B------:R-:W2:Y:S04]  /*63f0*/  LDL R155, [R1+0x358] ;  /* 0x00035800019b7983 */ /* 0x000ea80000100800 */
[----:B------:R-:W3:Y:S04]  /*6400*/  LDL R153, [R1+0x34c] ;  /* 0x00034c0001997983 */ /* 0x000ee80000100800 */
[----:B0-----:R-:W3:Y:S04]  /*6410*/  LDL R156, [R1+0x354] ;  /* 0x00035400019c7983 */ /* 0x001ee80000100800 */
[----:B----4-:R0:W-:Y:S01]  /*6420*/  STL [R1+0x24], R152 ;  /* 0x0000249801007387 */ /* 0x0101e20000100800 */
[----:B------:R-:W-:-:S02]  /*6430*/  ISETP.GT.AND P0, PT, R186, 0x15, PT ;  /* 0x00000015ba00780c */ /* 0x000fc40003f04270 */
[----:B------:R-:W-:Y:S01]  /*6440*/  ISETP.GT.AND P2, PT, R186, 0x16, PT ;  /* 0x00000016ba00780c */ /* 0x000fe20003f44270 */
[----:B------:R-:W4:Y:S04]  /*6450*/  LDL R149, [R1+0x344] ;  /* 0x0003440001957983 */ /* 0x000f280000100800 */
[----:B------:R1:W4:Y:S04]  /*6460*/  @P1 LDG.E.U16 R148, desc[UR18][R140.64] ;  /* 0x000000128c941981 */ /* 0x000328000c1e1500 */
[----:B0-----:R-:W4:Y:S01]  /*6470*/  LDL R152, [R1+0x350] ;  /* 0x0003500001987983 */ /* 0x001f220000100800 */
[----:B------:R-:W-:-:S02]  /*6480*/  PRMT R128, RZ, 0x7610, R128 ;  /* 0x00007610ff807816 */ /* 0x000fc40000000080 */
[----:B------:R-:W-:Y:S01]  /*6490*/  ISETP.GT.AND P3, PT, R186, 0x17, PT ;  /* 0x00000017ba00780c */ /* 0x000fe20003f64270 */
[----:B-1----:R-:W-:Y:S02]  /*64a0*/  @P0 IMAD.MOV.U32 R140, RZ, RZ, R158 ;  /* 0x000000ffff8c0224 */ /* 0x002fe400078e009e */
[----:B------:R-:W-:Y:S01]  /*64b0*/  @P0 IMAD.MOV.U32 R141, RZ, RZ, R159 ;  /* 0x000000ffff8d0224 */ /* 0x000fe200078e009f */
[----:B------:R-:W-:-:S04]  /*64c0*/  PRMT R129, RZ, 0x7610, R129 ;  /* 0x00007610ff817816 */ /* 0x000fc80000000081 */
[----:B------:R2:W4:Y:S01]  /*64d0*/  @P0 LDG.E.U16 R128, desc[UR18][R140.64] ;  /* 0x000000128c800981 */ /* 0x000522000c1e1500 */
[----:B------:R-:W-:Y:S01]  /*64e0*/  PRMT R127, RZ, 0x7610, R127 ;  /* 0x00007610ff7f7816 */ /* 0x000fe2000000007f */
[----:B--2---:R-:W-:Y:S02]  /*64f0*/  @P2 IMAD.MOV.U32 R140, RZ, RZ, R155 ;  /* 0x000000ffff8c2224 */ /* 0x004fe400078e009b */
[----:B---3--:R-:W-:-:S05]  /*6500*/  @P2 IMAD.MOV.U32 R141, RZ, RZ, R156 ;  /* 0x000000ffff8d2224 */ /* 0x008fca00078e009c */
[----:B------:R0:W2:Y:S04]  /*6510*/  @P2 LDG.E.U16 R129, desc[UR18][R140.64] ;  /* 0x000000128c812981 */ /* 0x0000a8000c1e1500 */
[----:B----4-:R1:W-:Y:S01]  /*6520*/  STL [R1+0x20], R148 ;  /* 0x0000209401007387 */ /* 0x0103e20000100800 */
[----:B0-----:R-:W-:Y:S02]  /*6530*/  @P3 IMAD.MOV.U32 R141, RZ, RZ, R153 ;  /* 0x000000ffff8d3224 */ /* 0x001fe400078e0099 */
[----:B------:R-:W-:-:S05]  /*6540*/  @P3 IMAD.MOV.U32 R140, RZ, RZ, R152 ;  /* 0x000000ffff8c3224 */ /* 0x000fca00078e0098 */
[----:B------:R0:W3:Y:S04]  /*6550*/  @P3 LDG.E.U16 R127, desc[UR18][R140.64] ;  /* 0x000000128c7f3981 */ /* 0x0000e8000c1e1500 */
[----:B-1----:R-:W4:Y:S01]  /*6560*/  LDL R148, [R1+0x348] ;  /* 0x0003480001947983 */ /* 0x002f220000100800 */
[----:B------:R-:W-:Y:S02]  /*6570*/  ISETP.GT.AND P4, PT, R186, 0x18, PT ;  /* 0x00000018ba00780c */ /* 0x000fe40003f84270 */
[----:B------:R-:W-:Y:S01]  /*6580*/  PRMT R178, RZ, 0x7610, R178 ;  /* 0x00007610ffb27816 */ /* 0x000fe200000000b2 */
[----:B------:R-:W-:Y:S10]  /*6590*/  STL [R1+0x47c], R128 ;  /* 0x00047c8001007387 */ /* 0x000ff40000100800 */
[----:B0-----:R-:W-:Y:S01]  /*65a0*/  @P4 IMAD.MOV.U32 R141, RZ, RZ, R149 ;  /* 0x000000ffff8d4224 */ /* 0x001fe200078e0095 */
[----:B--2---:R0:W-:Y:S04]  /*65b0*/  STL [R1+0x480], R129 ;  /* 0x0004808101007387 */ /* 0x0041e80000100800 */
[----:B------:R-:W2:Y:S04]  /*65c0*/  LDL R159, [R1+0x334] ;  /* 0x00033400019f7983 */ /* 0x000ea80000100800 */
[----:B------:R-:W2:Y:S01]  /*65d0*/  LDL R158, [R1+0x338] ;  /* 0x00033800019e7983 */ /* 0x000ea20000100800 */
[----:B----4-:R-:W-:-:S03]  /*65e0*/  @P4 IMAD.MOV.U32 R140, RZ, RZ, R148 ;  /* 0x000000ffff8c4224 */ /* 0x010fc600078e0094 */
[----:B---3--:R-:W-:Y:S04]  /*65f0*/  STL [R1+0x484], R127 ;  /* 0x0004847f01007387 */ /* 0x008fe80000100800 */
[----:B------:R1:W3:Y:S04]  /*6600*/  @P4 LDG.E.U16 R178, desc[UR18][R140.64] ;  /* 0x000000128cb24981 */ /* 0x0002e8000c1e1500 */
[----:B------:R-:W4:Y:S04]  /*6610*/  LDL R156, [R1+0x32c] ;  /* 0x00032c00019c7983 */ /* 0x000f280000100800 */
[----:B------:R-:W3:Y:S04]  /*6620*/  LDL R155, [R1+0x330] ;  /* 0x00033000019b7983 */ /* 0x000ee80000100800 */
[----:B------:R-:W1:Y:S04]  /*6630*/  LDL R140, [R1+0x33c] ;  /* 0x00033c00018c7983 */ /* 0x000e680000100800 */
[----:B------:R-:W1:Y:S04]  /*6640*/  LDL R141, [R1+0x340] ;  /* 0x00034000018d7983 */ /* 0x000e680000100800 */
[----:B------:R-:W4:Y:S04]  /*6650*/  LDL R149, [R1+0x324] ;  /* 0x0003240001957983 */ /* 0x000f280000100800 */
[----:B------:R-:W4:Y:S01]  /*6660*/  LDL R148, [R1+0x328] ;  /* 0x0003280001947983 */ /* 0x000f220000100800 */
[----:B------:R-:W-:-:S02]  /*6670*/  ISETP.GT.AND P1, PT, R186, 0x19, PT ;  /* 0x00000019ba00780c */ /* 0x000fc40003f24270 */
[C---:B------:R-:W-:Y:S01]  /*6680*/  ISETP.GT.AND P0, PT, R186.reuse, 0x1a, PT ;  /* 0x0000001aba00780c */ /* 0x040fe20003f04270 */
[----:B------:R-:W4:Y:S01]  /*6690*/  LDL R153, [R1+0x31c] ;  /* 0x00031c0001997983 */ /* 0x000f220000100800 */
[----:B------:R-:W-:Y:S02]  /*66a0*/  PRMT R162, RZ, 0x7610, R162 ;  /* 0x00007610ffa27816 */ /* 0x000fe400000000a2 */
[C---:B------:R-:W-:Y:S01]  /*66b0*/  ISETP.GT.AND P2, PT, R186.reuse, 0x1b, PT ;  /* 0x0000001bba00780c */ /* 0x040fe20003f44270 */
[----:B------:R-:W4:Y:S01]  /*66c0*/  LDL R152, [R1+0x320] ;  /* 0x0003200001987983 */ /* 0x000f220000100800 */
[----:B------:R-:W-:Y:S02]  /*66d0*/  PRMT R157, RZ, 0x7610, R157 ;  /* 0x00007610ff9d7816 */ /* 0x000fe4000000009d */
[----:B------:R-:W-:Y:S02]  /*66e0*/  ISETP.GT.AND P3, PT, R186, 0x1c, PT ;  /* 0x0000001cba00780c */ /* 0x000fe40003f64270 */
[----:B------:R-:W-:-:S02]  /*66f0*/  PRMT R154, RZ, 0x7610, R154 ;  /* 0x00007610ff9a7816 */ /* 0x000fc4000000009a */
[----:B-1----:R-:W-:-:S04]  /*6700*/  @P1 LOP3.LUT R141, R141, R140, RZ, 0x3c, !PT ;  /* 0x0000008c8d8d1212 */ /* 0x002fc800078e3cff */
[----:B------:R-:W-:-:S04]  /*6710*/  @P1 LOP3.LUT R140, R141, R140, RZ, 0x3c, !PT ;  /* 0x0000008c8d8c1212 */ /* 0x000fc800078e3cff */
[----:B------:R-:W-:-:S05]  /*6720*/  @P1 LOP3.LUT R141, R141, R140, RZ, 0x3c, !PT ;  /* 0x0000008c8d8d1212 */ /* 0x000fca00078e3cff */
[----:B------:R2:W4:Y:S02]  /*6730*/  @P1 LDG.E.U16 R162, desc[UR18][R140.64] ;  /* 0x000000128ca21981 */ /* 0x000524000c1e1500 */
[----:B--2---:R-:W-:Y:S02]  /*6740*/  @P0 IMAD.MOV.U32 R140, RZ, RZ, R158 ;  /* 0x000000ffff8c0224 */ /* 0x004fe400078e009e */
[----:B------:R-:W-:-:S05]  /*6750*/  @P0 IMAD.MOV.U32 R141, RZ, RZ, R159 ;  /* 0x000000ffff8d0224 */ /* 0x000fca00078e009f */
[----:B------:R3:W2:Y:S02]  /*6760*/  @P0 LDG.E.U16 R157, desc[UR18][R140.64] ;  /* 0x000000128c9d0981 */ /* 0x0006a4000c1e1500 */
[----:B---3--:R-:W-:Y:S02]  /*6770*/  @P2 IMAD.MOV.U32 R140, RZ, RZ, R155 ;  /* 0x000000ffff8c2224 */ /* 0x008fe400078e009b */
[----:B----4-:R-:W-:-:S05]  /*6780*/  @P2 IMAD.MOV.U32 R141, RZ, RZ, R156 ;  /* 0x000000ffff8d2224 */ /* 0x010fca00078e009c */
[----:B------:R1:W3:Y:S02]  /*6790*/  @P2 LDG.E.U16 R154, desc[UR18][R140.64] ;  /* 0x000000128c9a2981 */ /* 0x0002e4000c1e1500 */
[----:B-1----:R-:W-:Y:S02]  /*67a0*/  @P3 IMAD.MOV.U32 R140, RZ, RZ, R148 ;  /* 0x000000ffff8c3224 */ /* 0x002fe400078e0094 */
[----:B------:R-:W-:Y:S01]  /*67b0*/  @P3 IMAD.MOV.U32 R141, RZ, RZ, R149 ;  /* 0x000000ffff8d3224 */ /* 0x000fe200078e0095 */
[----:B------:R-:W4:Y:S04]  /*67c0*/  LDL R148, [R1+0x318] ;  /* 0x0003180001947983 */ /* 0x000f280000100800 */
[----:B------:R-:W2:Y:S01]  /*67d0*/  LDL R149, [R1+0x314] ;  /* 0x0003140001957983 */ /* 0x000ea20000100800 */
[----:B0-----:R-:W-:-:S06]  /*67e0*/  PRMT R129, RZ, 0x7610, R129 ;  /* 0x00007610ff817816 */ /* 0x001fcc0000000081 */
[----:B------:R0:W3:Y:S01]  /*67f0*/  @P3 LDG.E.U16 R129, desc[UR18][R140.64] ;  /* 0x000000128c813981 */ /* 0x0000e2000c1e1500 */
[C---:B------:R-:W-:Y:S02]  /*6800*/  ISETP.GT.AND P4, PT, R186.reuse, 0x1d, PT ;  /* 0x0000001dba00780c */ /* 0x040fe40003f84270 */
[----:B------:R-:W-:Y:S02]  /*6810*/  PRMT R130, RZ, 0x7610, R130 ;  /* 0x00007610ff827816 */ /* 0x000fe40000000082 */
[----:B------:R-:W-:-:S09]  /*6820*/  ISETP.GT.AND P1, PT, R186, 0x1e, PT ;  /* 0x0000001eba00780c */ /* 0x000fd20003f24270 */
[----:B0-----:R-:W-:Y:S02]  /*6830*/  @P4 IMAD.MOV.U32 R140, RZ, RZ, R152 ;  /* 0x000000ffff8c4224 */ /* 0x001fe400078e0098 */
[----:B------:R-:W-:-:S05]  /*6840*/  @P4 IMAD.MOV.U32 R141, RZ, RZ, R153 ;  /* 0x000000ffff8d4224 */ /* 0x000fca00078e0099 */
[----:B------:R4:W3:Y:S01]  /*6850*/  @P4 LDG.E.U16 R130, desc[UR18][R140.64] ;  /* 0x000000128c824981 */ /* 0x0008e2000c1e1500 */
[----:B------:R-:W-:Y:S01]  /*6860*/  PRMT R125, RZ, 0x7610, R125 ;  /* 0x00007610ff7d7816 */ /* 0x000fe2000000007d */
[----:B----4-:R-:W-:Y:S02]  /*6870*/  @P1 IMAD.MOV.U32 R140, RZ, RZ, R148 ;  /* 0x000000ffff8c1224 */ /* 0x010fe400078e0094 */
[----:B--2---:R-:W-:-:S05]  /*6880*/  @P1 IMAD.MOV.U32 R141, RZ, RZ, R149 ;  /* 0x000000ffff8d1224 */ /* 0x004fca00078e0095 */
[----:B------:R-:W2:Y:S04]  /*6890*/  @P1 LDG.E.U16 R125, desc[UR18][R140.64] ;  /* 0x000000128c7d1981 */ /* 0x000ea8000c1e1500 */
[----:B---3--:R-:W-:Y:S04]  /*68a0*/  STL [R1+0x488], R129 ;  /* 0x0004888101007387 */ /* 0x008fe80000100800 */
[----:B------:R0:W-:Y:S04]  /*68b0*/  STL [R1+0x14], R157 ;  /* 0x0000149d01007387 */ /* 0x0001e80000100800 */
[----:B------:R-:W3:Y:S04]  /*68c0*/  LDL R156, [R1+0x310] ;  /* 0x00031000019c7983 */ /* 0x000ee80000100800 */
[----:B------:R-:W4:Y:S04]  /*68d0*/  LDL R152, [R1+0x308] ;  /* 0x0003080001987983 */ /* 0x000f280000100800 */
[----:B0-----:R-:W4:Y:S04]  /*68e0*/  LDL R157, [R1+0x30c] ;  /* 0x00030c00019d7983 */ /* 0x001f280000100800 */
[----:B------:R-:W4:Y:S04]  /*68f0*/  LDL R155, [R1+0x304] ;  /* 0x00030400019b7983 */ /* 0x000f280000100800 */
[----:B------:R0:W-:Y:S04]  /*6900*/  STL [R1+0x10], R154 ;  /* 0x0000109a01007387 */ /* 0x0001e80000100800 */
[----:B------:R-:W4:Y:S04]  /*6910*/  LDL R153, [R1+0x300] ;  /* 0x0003000001997983 */ /* 0x000f280000100800 */
[----:B0-----:R-:W4:Y:S04]  /*6920*/  LDL R154, [R1+0x2fc] ;  /* 0x0002fc00019a7983 */ /* 0x001f280000100800 */
[----:B------:R-:W-:Y:S04]  /*6930*/  STL [R1+0x48c], R130 ;  /* 0x00048c8201007387 */ /* 0x000fe80000100800 */
[----:B------:R-:W4:Y:S04]  /*6940*/  LDL R149, [R1+0x2f4] ;  /* 0x0002f40001957983 */ /* 0x000f280000100800 */
[----:B------:R-:W4:Y:S04]  /*6950*/  LDL R148, [R1+0x2f8] ;  /* 0x0002f80001947983 */ /* 0x000f280000100800 */
[----:B--2---:R0:W-:Y:S01]  /*6960*/  STL [R1+0x490], R125 ;  /* 0x0004907d01007387 */ /* 0x0041e20000100800 */
[----:B------:R-:W-:-:S02]  /*6970*/  ISETP.GT.AND P0, PT, R186, 0x1f, PT ;  /* 0x0000001fba00780c */ /* 0x000fc40003f04270 */
[C---:B------:R-:W-:Y:S01]  /*6980*/  ISETP.GT.AND P2, PT, R186.reuse, 0x20, PT ;  /* 0x00000020ba00780c */ /* 0x040fe20003f44270 */
[----:B------:R-:W2:Y:S01]  /*6990*/  LDL R158, [R1+0x44] ;  /* 0x00004400019e7983 */ /* 0x000ea20000100800 */
[----:B------:R-:W-:Y:S02]  /*69a0*/  PRMT R126, RZ, 0x7610, R126 ;  /* 0x00007610ff7e7816 */ /* 0x000fe4000000007e */
[C---:B------:R-:W-:Y:S01]  /*69b0*/  ISETP.GT.AND P3, PT, R186.reuse, 0x21, PT ;  /* 0x00000021ba00780c */ /* 0x040fe20003f64270 */
[----:B------:R-:W2:Y:S04]  /*69c0*/  LDL R159, [R1+0x90] ;  /* 0x00009000019f7983 */ /* 0x000ea80000100800 */
[----:B0-----:R-:W2:Y:S02]  /*69d0*/  LDL R125, [R1+0x2f0] ;  /* 0x0002f000017d7983 */ /* 0x001ea40000100800 */
[----:B---3--:R-:W-:Y:S01]  /*69e0*/  @P0 IMAD.MOV.U32 R140, RZ, RZ, R156 ;  /* 0x000000ffff8c0224 */ /* 0x008fe200078e009c */
[----:B------:R-:W-:Y:S01]  /*69f0*/  ISETP.GT.AND P4, PT, R186, 0x22, PT ;  /* 0x00000022ba00780c */ /* 0x000fe20003f84270 */
[----:B------:R-:W3:Y:S01]  /*6a00*/  LDL R156, [R1+0x2e4] ;  /* 0x0002e400019c7983 */ /* 0x000ee20000100800 */
[----:B----4-:R-:W-:Y:S01]  /*6a10*/  @P0 IMAD.MOV.U32 R141, RZ, RZ, R157 ;  /* 0x000000ffff8d0224 */ /* 0x010fe200078e009d */
[----:B------:R-:W-:-:S02]  /*6a20*/  PRMT R177, RZ, 0x7610, R177 ;  /* 0x00007610ffb17816 */ /* 0x000fc400000000b1 */
[----:B------:R-:W4:Y:S04]  /*6a30*/  LDL R157, [R1+0x84] ;  /* 0x00008400019d7983 */ /* 0x000f280000100800 */
[----:B------:R0:W4:Y:S02]  /*6a40*/  @P0 LDG.E.U16 R126, desc[UR18][R140.64] ;  /* 0x000000128c7e0981 */ /* 0x000124000c1e1500 */
[----:B0-----:R-:W-:Y:S02]  /*6a50*/  @P2 IMAD.MOV.U32 R140, RZ, RZ, R152 ;  /* 0x000000ffff8c2224 */ /* 0x001fe400078e0098 */
[----:B------:R-:W3:Y:S01]  /*6a60*/  LDL R152, [R1+0x2ec] ;  /* 0x0002ec0001987983 */ /* 0x000ee20000100800 */
[----:B------:R-:W-:Y:S01]  /*6a70*/  @P2 IMAD.MOV.U32 R141, RZ, RZ, R155 ;  /* 0x000000ffff8d2224 */ /* 0x000fe200078e009b */
[----:B------:R-:W-:-:S02]  /*6a80*/  PRMT R246, RZ, 0x7610, R246 ;  /* 0x00007610fff67816 */ /* 0x000fc400000000f6 */
[----:B------:R-:W4:Y:S04]  /*6a90*/  LDL R155, [R1+0x2e8] ;  /* 0x0002e800019b7983 */ /* 0x000f280000100800 */
[----:B------:R0:W4:Y:S01]  /*6aa0*/  @P2 LDG.E.U16 R177, desc[UR18][R140.64] ;  /* 0x000000128cb12981 */ /* 0x000122000c1e1500 */
[----:B------:R-:W-:Y:S01]  /*6ab0*/  ISETP.GT.AND P1, PT, R186, 0x23, PT ;  /* 0x00000023ba00780c */ /* 0x000fe20003f24270 */
[----:B0-----:R-:W-:Y:S02]  /*6ac0*/  @P3 IMAD.MOV.U32 R140, RZ, RZ, R153 ;  /* 0x000000ffff8c3224 */ /* 0x001fe400078e0099 */
[----:B------:R-:W-:Y:S01]  /*6ad0*/  @P3 IMAD.MOV.U32 R141, RZ, RZ, R154 ;  /* 0x000000ffff8d3224 */ /* 0x000fe200078e009a */
[----:B------:R-:W-:Y:S01]  /*6ae0*/  PRMT R130, RZ, 0x7610, R130 ;  /* 0x00007610ff827816 */ /* 0x000fe20000000082 */
[----:B------:R-:W4:Y:S04]  /*6af0*/  LDL R154, [R1+0x2d4] ;  /* 0x0002d400019a7983 */ /* 0x000f280000100800 */
[----:B------:R0:W4:Y:S04]  /*6b00*/  @P3 LDG.E.U16 R246, desc[UR18][R140.64] ;  /* 0x000000128cf63981 */ /* 0x000128000c1e1500 */
[----:B------:R-:W4:Y:S01]  /*6b10*/  LDL R153, [R1+0x2d8] ;  /* 0x0002d80001997983 */ /* 0x000f220000100800 */
[----:B0-----:R-:W-:-:S02]  /*6b20*/  @P4 IMAD.MOV.U32 R140, RZ, RZ, R148 ;  /* 0x000000ffff8c4224 */ /* 0x001fc400078e0094 */
[----:B------:R-:W-:Y:S01]  /*6b30*/  @P4 IMAD.MOV.U32 R141, RZ, RZ, R149 ;  /* 0x000000ffff8d4224 */ /* 0x000fe200078e0095 */
[----:B------:R-:W4:Y:S04]  /*6b40*/  LDL R148, [R1+0x2e0] ;  /* 0x0002e00001947983 */ /* 0x000f280000100800 */
[----:B------:R-:W4:Y:S04]  /*6b50*/  LDL R149, [R1+0x2dc] ;  /* 0x0002dc0001957983 */ /* 0x000f280000100800 */
[----:B------:R2:W4:Y:S02]  /*6b60*/  @P4 LDG.E.U16 R130, desc[UR18][R140.64] ;  /* 0x000000128c824981 */ /* 0x000524000c1e1500 */
[----:B--2---:R-:W-:-:S02]  /*6b70*/  @P1 IMAD.MOV.U32 R140, RZ, RZ, R125 ;  /* 0x000000ffff8c1224 */ /* 0x004fc400078e007d */
[----:B------:R-:W2:Y:S01]  /*6b80*/  LDL R125, [R1+0x2d0] ;  /* 0x0002d000017d7983 */ /* 0x000ea20000100800 */
[C---:B------:R-:W-:Y:S02]  /*6b90*/  ISETP.GT.AND P0, PT, R186.reuse, 0x24, PT ;  /* 0x00000024ba00780c */ /* 0x040fe40003f04270 */
[----:B------:R-:W-:Y:S02]  /*6ba0*/  PRMT R127, RZ, 0x7610, R127 ;  /* 0x00007610ff7f7816 */ /* 0x000fe4000000007f */
[C---:B------:R-:W-:Y:S02]  /*6bb0*/  ISETP.GT.AND P2, PT, R186.reuse, 0x25, PT ;  /* 0x00000025ba00780c */ /* 0x040fe40003f44270 */
[----:B------:R-:W-:Y:S02]  /*6bc0*/  PRMT R128, RZ, 0x7610, R128 ;  /* 0x00007610ff807816 */ /* 0x000fe40000000080 */
[----:B------:R-:W-:Y:S01]  /*6bd0*/  ISETP.GT.AND P3, PT, R186, 0x26, PT ;  /* 0x00000026ba00780c */ /* 0x000fe20003f64270 */
[----:B---3--:R-:W-:-:S02]  /*6be0*/  @P1 IMAD.MOV.U32 R141, RZ, RZ, R152 ;  /* 0x000000ffff8d1224 */ /* 0x008fc400078e0098 */
[----:B------:R-:W3:Y:S04]  /*6bf0*/  LDL R152, [R1+0x2cc] ;  /* 0x0002cc0001987983 */ /* 0x000ee80000100800 */
[----:B------:R4:W3:Y:S01]  /*6c00*/  @P1 LDG.E.U16 R127, desc[UR18][R140.64] ;  /* 0x000000128c7f1981 */ /* 0x0008e2000c1e1500 */
[----:B------:R-:W-:Y:S02]  /*6c10*/  ISETP.GT.AND P4, PT, R186, 0x27, PT ;  /* 0x00000027ba00780c */ /* 0x000fe40003f84270 */
[----:B------:R-:W-:Y:S01]  /*6c20*/  PRMT R132, RZ, 0x7610, R132 ;  /* 0x00007610ff847816 */ /* 0x000fe20000000084 */
[----:B----4-:R-:W-:Y:S02]  /*6c30*/  @P0 IMAD.MOV.U32 R140, RZ, RZ, R155 ;  /* 0x000000ffff8c0224 */ /* 0x010fe400078e009b */
[----:B------:R-:W-:Y:S01]  /*6c40*/  @P0 IMAD.MOV.U32 R141, RZ, RZ, R156 ;  /* 0x000000ffff8d0224 */ /* 0x000fe200078e009c */
[----:B------:R-:W-:Y:S01]  /*6c50*/  PRMT R139, RZ, 0x7610, R139 ;  /* 0x00007610ff8b7816 */ /* 0x000fe2000000008b */
[----:B------:R-:W4:Y:S04]  /*6c60*/  LDL R156, [R1+0x2bc] ;  /* 0x0002bc00019c7983 */ /* 0x000f280000100800 */
[----:B------:R0:W4:Y:S04]  /*6c70*/  @P0 LDG.E.U16 R128, desc[UR18][R140.64] ;  /* 0x000000128c800981 */ /* 0x000128000c1e1500 */
[----:B------:R-:W4:Y:S01]  /*6c80*/  LDL R155, [R1+0x2c0] ;  /* 0x0002c000019b7983 */ /* 0x000f220000100800 */
[----:B0-----:R-:W-:-:S03]  /*6c90*/  @P2 IMAD.MOV.U32 R140, RZ, RZ, R148 ;  /* 0x000000ffff8c2224 */ /* 0x001fc600078e0094 */
[----:B------:R-:W4:Y:S01]  /*6ca0*/  LDL R148, [R1+0x2c8] ;  /* 0x0002c80001947983 */ /* 0x000f220000100800 */
[----:B------:R-:W-:-:S03]  /*6cb0*/  @P2 IMAD.MOV.U32 R141, RZ, RZ, R149 ;  /* 0x000000ffff8d2224 */ /* 0x000fc600078e0095 */
[----:B------:R-:W4:Y:S04]  /*6cc0*/  LDL R149, [R1+0x2c4] ;  /* 0x0002c40001957983 */ /* 0x000f280000100800 */
[----:B------:R0:W4:Y:S02]  /*6cd0*/  @P2 LDG.E.U16 R132, desc[UR18][R140.64] ;  /* 0x000000128c842981 */ /* 0x000124000c1e1500 */
[----:B0-----:R-:W-:Y:S02]  /*6ce0*/  @P3 IMAD.MOV.U32 R140, RZ, RZ, R153 ;  /* 0x000000ffff8c3224 */ /* 0x001fe400078e0099 */
[----:B------:R-:W-:Y:S01]  /*6cf0*/  @P3 IMAD.MOV.U32 R141, RZ, RZ, R154 ;  /* 0x000000ffff8d3224 */ /* 0x000fe200078e009a */
[----:B------:R-:W-:Y:S01]  /*6d00*/  ISETP.GT.AND P1, PT, R186, 0x28, PT ;  /* 0x00000028ba00780c */ /* 0x000fe20003f24270 */
[----:B------:R-:W4:Y:S04]  /*6d10*/  LDL R154, [R1+0x2ac] ;  /* 0x0002ac00019a7983 */ /* 0x000f280000100800 */
[----:B------:R2:W4:Y:S01]  /*6d20*/  @P3 LDG.E.U16 R139, desc[UR18][R140.64] ;  /* 0x000000128c8b3981 */ /* 0x000522000c1e1500 */
[----:B------:R-:W-:-:S02]  /*6d30*/  PRMT R131, RZ, 0x7610, R131 ;  /* 0x00007610ff837816 */ /* 0x000fc40000000083 */
[----:B------:R-:W-:Y:S01]  /*6d40*/  ISETP.GT.AND P0, PT, R186, 0x29, PT ;  /* 0x00000029ba00780c */ /* 0x000fe20003f04270 */
[----:B------:R-:W4:Y:S01]  /*6d50*/  LDL R153, [R1+0x2b0] ;  /* 0x0002b00001997983 */ /* 0x000f220000100800 */
[----:B--2---:R-:W-:-:S03]  /*6d60*/  @P4 IMAD.MOV.U32 R140, RZ, RZ, R125 ;  /* 0x000000ffff8c4224 */ /* 0x004fc600078e007d */
[----:B------:R-:W2:Y:S01]  /*6d70*/  LDL R125, [R1+0x2b8] ;  /* 0x0002b800017d7983 */ /* 0x000ea20000100800 */
[----:B------:R-:W-:Y:S02]  /*6d80*/  PRMT R176, RZ, 0x7610, R176 ;  /* 0x00007610ffb07816 */ /* 0x000fe400000000b0 */
[----:B------:R-:W-:Y:S01]  /*6d90*/  ISETP.GT.AND P2, PT, R186, 0x2a, PT ;  /* 0x0000002aba00780c */ /* 0x000fe20003f44270 */
[----:B---3--:R-:W-:Y:S02]  /*6da0*/  @P4 IMAD.MOV.U32 R141, RZ, RZ, R152 ;  /* 0x000000ffff8d4224 */ /* 0x008fe400078e0098 */
[----:B------:R-:W3:Y:S04]  /*6db0*/  LDL R152, [R1+0x2b4] ;  /* 0x0002b40001987983 */ /* 0x000ee80000100800 */
[----:B------:R4:W3:Y:S01]  /*6dc0*/  @P4 LDG.E.U16 R131, desc[UR18][R140.64] ;  /* 0x000000128c834981 */ /* 0x0008e2000c1e1500 */
[----:B------:R-:W-:Y:S01]  /*6dd0*/  PRMT R248, RZ, 0x7610, R248 ;  /* 0x00007610fff87816 */ /* 0x000fe200000000f8 */
[----:B----4-:R-:W-:-:S02]  /*6de0*/  @P1 IMAD.MOV.U32 R140, RZ, RZ, R148 ;  /* 0x000000ffff8c1224 */ /* 0x010fc400078e0094 */
[----:B------:R-:W4:Y:S01]  /*6df0*/  LDL R148, [R1+0x2a8] ;  /* 0x0002a80001947983 */ /* 0x000f220000100800 */
[----:B------:R-:W-:-:S03]  /*6e00*/  @P1 IMAD.MOV.U32 R141, RZ, RZ, R149 ;  /* 0x000000ffff8d1224 */ /* 0x000fc600078e0095 */
[----:B------:R-:W4:Y:S04]  /*6e10*/  LDL R149, [R1+0x2a4] ;  /* 0x0002a40001957983 */ /* 0x000f280000100800 */
[----:B------:R0:W4:Y:S02]  /*6e20*/  @P1 LDG.E.U16 R176, desc[UR18][R140.64] ;  /* 0x000000128cb01981 */ /* 0x000124000c1e1500 */
[----:B0-----:R-:W-:Y:S02]  /*6e30*/  @P0 IMAD.MOV.U32 R140, RZ, RZ, R155 ;  /* 0x000000ffff8c0224 */ /* 0x001fe400078e009b */
[----:B------:R-:W-:Y:S01]  /*6e40*/  @P0 IMAD.MOV.U32 R141, RZ, RZ, R156 ;  /* 0x000000ffff8d0224 */ /* 0x000fe200078e009c */
[C---:B------:R-:W-:Y:S01]  /*6e50*/  ISETP.GT.AND P3, PT, R186.reuse, 0x2b, PT ;  /* 0x0000002bba00780c */ /* 0x040fe20003f64270 */
[----:B------:R-:W4:Y:S04]  /*6e60*/  LDL R156, [R1+0x294] ;  /* 0x00029400019c7983 */ /* 0x000f280000100800 */
[----:B------:R2:W4:Y:S01]  /*6e70*/  @P0 LDG.E.U16 R248, desc[UR18][R140.64] ;  /* 0x000000128cf80981 */ /* 0x000522000c1e1500 */
[----:B------:R-:W-:-:S02]  /*6e80*/  ISETP.GT.AND P4, PT, R186, 0x2c, PT ;  /* 0x0000002cba00780c */ /* 0x000fc40003f84270 */
[----:B------:R-:W-:Y:S01]  /*6e90*/  PRMT R129, RZ, 0x7610, R129 ;  /* 0x00007610ff817816 */ /* 0x000fe20000000081 */
[----:B------:R-:W4:Y:S01]  /*6ea0*/  LDL R155, [R1+0x298] ;  /* 0x00029800019b7983 */ /* 0x000f220000100800 */
[----:B--2---:R-:W-:-:S03]  /*6eb0*/  @P2 IMAD.MOV.U32 R140, RZ, RZ, R125 ;  /* 0x000000ffff8c2224 */ /* 0x004fc600078e007d */
[----:B------:R-:W2:Y:S01]  /*6ec0*/  LDL R125, [R1+0x2a0] ;  /* 0x0002a000017d7983 */ /* 0x000ea20000100800 */
[----:B------:R-:W-:Y:S02]  /*6ed0*/  PRMT R252, RZ, 0x7610, R252 ;  /* 0x00007610fffc7816 */ /* 0x000fe400000000fc */
[----:B------:R-:W-:Y:S01]  /*6ee0*/  ISETP.GT.AND P1, PT, R186, 0x2d, PT ;  /* 0x0000002dba00780c */ /* 0x000fe20003f24270 */
[----:B---3--:R-:W-:Y:S02]  /*6ef0*/  @P2 IMAD.MOV.U32 R141, RZ, RZ, R152 ;  /* 0x000000ffff8d2224 */ /* 0x008fe400078e0098 */
[----:B------:R-:W3:Y:S04]  /*6f00*/  LDL R152, [R1+0x29c] ;  /* 0x00029c0001987983 */ /* 0x000ee80000100800 */
[----:B------:R0:W3:Y:S02]  /*6f10*/  @P2 LDG.E.U16 R129, desc[UR18][R140.64] ;  /* 0x000000128c812981 */ /* 0x0000e4000c1e1500 */
[----:B0-----:R-:W-:-:S02]  /*6f20*/  @P3 IMAD.MOV.U32 R140, RZ, RZ, R153 ;  /* 0x000000ffff8c3224 */ /* 0x001fc400078e0099 */
[----:B------:R-:W-:Y:S01]  /*6f30*/  @P3 IMAD.MOV.U32 R141, RZ, RZ, R154 ;  /* 0x000000ffff8d3224 */ /* 0x000fe200078e009a */
[----:B------:R-:W-:Y:S01]  /*6f40*/  PRMT R251, RZ, 0x7610, R251 ;  /* 0x00007610fffb7816 */ /* 0x000fe200000000fb */
[----:B------:R-:W3:Y:S04]  /*6f50*/  LDL R154, [R1+0x284] ;  /* 0x00028400019a7983 */ /* 0x000ee80000100800 */
[----:B------:R4:W3:Y:S04]  /*6f60*/  @P3 LDG.E.U16 R252, desc[UR18][R140.64] ;  /* 0x000000128cfc3981 */ /* 0x0008e8000c1e1500 */
[----:B------:R-:W3:Y:S01]  /*6f70*/  LDL R153, [R1+0x288] ;  /* 0x0002880001997983 */ /* 0x000ee20000100800 */
[----:B----4-:R-:W-:-:S03]  /*6f80*/  @P4 IMAD.MOV.U32 R140, RZ, RZ, R148 ;  /* 0x000000ffff8c4224 */ /* 0x010fc600078e0094 */
[----:B------:R-:W4:Y:S01]  /*6f90*/  LDL R148, [R1+0x290] ;  /* 0x0002900001947983 */ /* 0x000f220000100800 */
[----:B------:R-:W-:-:S03]  /*6fa0*/  @P4 IMAD.MOV.U32 R141, RZ, RZ, R149 ;  /* 0x000000ffff8d4224 */ /* 0x000fc600078e0095 */
[----:B------:R-:W4:Y:S04]  /*6fb0*/  LDL R149, [R1+0x28c] ;  /* 0x00028c0001957983 */ /* 0x000f280000100800 */
[----:B------:R2:W4:Y:S02]  /*6fc0*/  @P4 LDG.E.U16 R251, desc[UR18][R140.64] ;  /* 0x000000128cfb4981 */ /* 0x000524000c1e1500 */
[----:B--2---:R-:W-:Y:S02]  /*6fd0*/  @P1 IMAD.MOV.U32 R140, RZ, RZ, R125 ;  /* 0x000000ffff8c1224 */ /* 0x004fe400078e007d */
[----:B------:R-:W2:Y:S01]  /*6fe0*/  LDL R125, [R1+0x280] ;  /* 0x00028000017d7983 */ /* 0x000ea20000100800 */
[----:B------:R-:W-:Y:S02]  /*6ff0*/  ISETP.GT.AND P0, PT, R186, 0x2e, PT ;  /* 0x0000002eba00780c */ /* 0x000fe40003f04270 */
[----:B------:R-:W-:-:S02]  /*7000*/  PRMT R250, RZ, 0x7610, R250 ;  /* 0x00007610fffa7816 */ /* 0x000fc400000000fa */
[C---:B------:R-:W-:Y:S02]  /*7010*/  ISETP.GT.AND P2, PT, R186.reuse, 0x2f, PT ;  /* 0x0000002fba00780c */ /* 0x040fe40003f44270 */
[----:B------:R-:W-:Y:S02]  /*7020*/  PRMT R249, RZ, 0x7610, R249 ;  /* 0x00007610fff97816 */ /* 0x000fe400000000f9 */
[C---:B------:R-:W-:Y:S01]  /*7030*/  ISETP.GT.AND P3, PT, R186.reuse, 0x30, PT ;  /* 0x00000030ba00780c */ /* 0x040fe20003f64270 */
[----:B---3--:R-:W-:Y:S02]  /*7040*/  @P1 IMAD.MOV.U32 R141, RZ, RZ, R152 ;  /* 0x000000ffff8d1224 */ /* 0x008fe400078e0098 */
[----:B------:R-:W3:Y:S04]  /*7050*/  LDL R152, [R1+0x27c] ;  /* 0x00027c0001987983 */ /* 0x000ee80000100800 */
[----:B------:R0:W3:Y:S01]  /*7060*/  @P1 LDG.E.U16 R250, desc[UR18][R140.64] ;  /* 0x000000128cfa1981 */ /* 0x0000e2000c1e1500 */
[----:B------:R-:W-:-:S02]  /*7070*/  ISETP.GT.AND P4, PT, R186, 0x31, PT ;  /* 0x00000031ba00780c */ /* 0x000fc40003f84270 */
[----:B------:R-:W-:Y:S01]  /*7080*/  PRMT R247, RZ, 0x7610, R247 ;  /* 0x00007610fff77816 */ /* 0x000fe200000000f7 */
[----:B0-----:R-:W-:Y:S02]  /*7090*/  @P0 IMAD.MOV.U32 R140, RZ, RZ, R155 ;  /* 0x000000ffff8c0224 */ /* 0x001fe400078e009b */
        /* <DEDUP_REMOVED lines=224> */
[----:B------:R2:W4:Y:S04]  /*7ea0*/  @P3 LDG.E.U16 R215, desc[UR18][R140.64] ;  /* 0x000000128cd73981 */ /* 0x000528000c1e1500 */
[----:B------:R-:W4:Y:S01]  /*7eb0*/  LDL R153, [R1+0x170] ;  /* 0x0001700001997983 */ /* 0x000f220000100800 */
[----:B--2---:R-:W-:-:S03]  /*7ec0*/  @P4 IMAD.MOV.U32 R140, RZ, RZ, R125 ;  /* 0x000000ffff8c4224 */ /* 0x004fc600078e007d */
[----:B------:R-:W2:Y:S01]  /*7ed0*/  LDL R125, [R1+0x178] ;  /* 0x00017800017d7983 */ /* 0x000ea20000100800 */
[----:B------:R-:W-:Y:S02]  /*7ee0*/  PRMT R214, RZ, 0x7610, R214 ;  /* 0x00007610ffd67816 */ /* 0x000fe400000000d6 */
[C---:B------:R-:W-:Y:S02]  /*7ef0*/  ISETP.GT.AND P0, PT, R186.reuse, 0x51, PT ;  /* 0x00000051ba00780c */ /* 0x040fe40003f04270 */
[----:B------:R-:W-:Y:S01]  /*7f00*/  PRMT R171, RZ, 0x7610, R171 ;  /* 0x00007610ffab7816 */ /* 0x000fe200000000ab */
[----:B---3--:R-:W-:Y:S02]  /*7f10*/  @P4 IMAD.MOV.U32 R141, RZ, RZ, R152 ;  /* 0x000000ffff8d4224 */ /* 0x008fe400078e0098 */
[----:B------:R-:W3:Y:S01]  /*7f20*/  LDL R152, [R1+0x174] ;  /* 0x0001740001987983 */ /* 0x000ee20000100800 */
[----:B------:R-:W-:-:S03]  /*7f30*/  ISETP.GT.AND P2, PT, R186, 0x52, PT ;  /* 0x00000052ba00780c */ /* 0x000fc60003f44270 */
[----:B------:R4:W3:Y:S01]  /*7f40*/  @P4 LDG.E.U16 R214, desc[UR18][R140.64] ;  /* 0x000000128cd64981 */ /* 0x0008e2000c1e1500 */
[----:B------:R-:W-:Y:S01]  /*7f50*/  PRMT R213, RZ, 0x7610, R213 ;  /* 0x00007610ffd57816 */ /* 0x000fe200000000d5 */
[----:B----4-:R-:W-:Y:S02]  /*7f60*/  @P1 IMAD.MOV.U32 R140, RZ, RZ, R148 ;  /* 0x000000ffff8c1224 */ /* 0x010fe400078e0094 */
        /* <DEDUP_REMOVED lines=21> */
[----:B------:R-:W3:Y:S04]  /*80c0*/  LDL R153, [R1+0x158] ;  /* 0x0001580001997983 */ /* 0x000ee80000100800 */
        /* <DEDUP_REMOVED lines=14> */
[----:B------:R-:W-:Y:S02]  /*81b0*/  ISETP.GT.AND P3, PT, R186, 0x58, PT ;  /* 0x00000058ba00780c */ /* 0x000fe40003f64270 */
[----:B------:R-:W-:Y:S01]  /*81c0*/  PRMT R206, RZ, 0x7610, R206 ;  /* 0x00007610ffce7816 */ /* 0x000fe200000000ce */
[----:B---3--:R-:W-:Y:S02]  /*81d0*/  @P1 IMAD.MOV.U32 R141, RZ, RZ, R152 ;  /* 0x000000ffff8d1224 */ /* 0x008fe400078e0098 */
[----:B------:R-:W3:Y:S04]  /*81e0*/  LDL R152, [R1+0x13c] ;  /* 0x00013c0001987983 */ /* 0x000ee80000100800 */
[----:B------:R0:W3:Y:S02]  /*81f0*/  @P1 LDG.E.U16 R208, desc[UR18][R140.64] ;  /* 0x000000128cd01981 */ /* 0x0000e4000c1e1500 */
[----:B0-----:R-:W-:-:S02]  /*8200*/  @P0 IMAD.MOV.U32 R140, RZ, RZ, R153 ;  /* 0x000000ffff8c0224 */ /* 0x001fc400078e0099 */
[----:B------:R-:W3:Y:S01]  /*8210*/  LDL R153, [R1+0x138] ;  /* 0x0001380001997983 */ /* 0x000ee20000100800 */
[----:B------:R-:W-:-:S03]  /*8220*/  @P0 IMAD.MOV.U32 R141, RZ, RZ, R154 ;  /* 0x000000ffff8d0224 */ /* 0x000fc600078e009a */
[----:B------:R-:W3:Y:S04]  /*8230*/  LDL R154, [R1+0x134] ;  /* 0x00013400019a7983 */ /* 0x000ee80000100800 */
[----:B------:R0:W3:Y:S01]  /*8240*/  @P0 LDG.E.U16 R207, desc[UR18][R140.64] ;  /* 0x000000128ccf0981 */ /* 0x0000e2000c1e1500 */
[C---:B------:R-:W-:Y:S01]  /*8250*/  ISETP.GT.AND P4, PT, R186.reuse, 0x59, PT ;  /* 0x00000059ba00780c */ /* 0x040fe20003f84270 */
[----:B0-----:R-:W-:Y:S02]  /*8260*/  @P2 IMAD.MOV.U32 R140, RZ, RZ, R155 ;  /* 0x000000ffff8c2224 */ /* 0x001fe400078e009b */
[----:B------:R-:W-:Y:S01]  /*8270*/  @P2 IMAD.MOV.U32 R141, RZ, RZ, R156 ;  /* 0x000000ffff8d2224 */ /* 0x000fe200078e009c */
[----:B------:R-:W-:Y:S01]  /*8280*/  PRMT R170, RZ, 0x7610, R170 ;  /* 0x00007610ffaa7816 */ /* 0x000fe200000000aa */
[----:B------:R-:W3:Y:S04]  /*8290*/  LDL R156, [R1+0x11c] ;  /* 0x00011c00019c7983 */ /* 0x000ee80000100800 */
[----:B------:R4:W3:Y:S01]  /*82a0*/  @P2 LDG.E.U16 R206, desc[UR18][R140.64] ;  /* 0x000000128cce2981 */ /* 0x0008e2000c1e1500 */
[----:B------:R-:W-:-:S02]  /*82b0*/  ISETP.GT.AND P1, PT, R186, 0x5a, PT ;  /* 0x0000005aba00780c */ /* 0x000fc40003f24270 */
[----:B------:R-:W-:Y:S01]  /*82c0*/  PRMT R205, RZ, 0x7610, R205 ;  /* 0x00007610ffcd7816 */ /* 0x000fe200000000cd */
[----:B------:R-:W3:Y:S01]  /*82d0*/  LDL R155, [R1+0x120] ;  /* 0x00012000019b7983 */ /* 0x000ee20000100800 */
[----:B----4-:R-:W-:Y:S02]  /*82e0*/  @P3 IMAD.MOV.U32 R140, RZ, RZ, R148 ;  /* 0x000000ffff8c3224 */ /* 0x010fe400078e0094 */
        /* <DEDUP_REMOVED lines=8> */
[----:B------:R-:W-:Y:S01]  /*8370*/  ISETP.GT.AND P2, PT, R186, 0x5c, PT ;  /* 0x0000005cba00780c */ /* 0x000fe20003f44270 */
        /* <DEDUP_REMOVED lines=8> */
[----:B------:R-:W-:Y:S01]  /*8400*/  PRMT R201, RZ, 0x7610, R201 ;  /* 0x00007610ffc97816 */ /* 0x000fe200000000c9 */
[----:B----4-:R-:W-:Y:S02]  /*8410*/  @P0 IMAD.MOV.U32 R140, RZ, RZ, R148 ;  /* 0x000000ffff8c0224 */ /* 0x010fe400078e0094 */
[----:B------:R-:W4:Y:S01]  /*8420*/  LDL R148, [R1+0x110] ;  /* 0x0001100001947983 */ /* 0x000f220000100800 */
[----:B------:R-:W-:-:S03]  /*8430*/  @P0 IMAD.MOV.U32 R141, RZ, RZ, R149 ;  /* 0x000000ffff8d0224 */ /* 0x000fc600078e0095 */
[----:B------:R-:W4:Y:S04]  /*8440*/  LDL R149, [R1+0x10c] ;  /* 0x00010c0001957983 */ /* 0x000f280000100800 */
[----:B------:R2:W4:Y:S02]  /*8450*/  @P0 LDG.E.U16 R201, desc[UR18][R140.64] ;  /* 0x000000128cc90981 */ /* 0x000524000c1e1500 */
[----:B--2---:R-:W-:Y:S02]  /*8460*/  @P2 IMAD.MOV.U32 R140, RZ, RZ, R125 ;  /* 0x000000ffff8c2224 */ /* 0x004fe400078e007d */
[----:B------:R-:W2:Y:S01]  /*8470*/  LDL R125, [R1+0x108] ;  /* 0x00010800017d7983 */ /* 0x000ea20000100800 */
[C---:B------:R-:W-:Y:S02]  /*8480*/  ISETP.GT.AND P3, PT, R186.reuse, 0x5d, PT ;  /* 0x0000005dba00780c */ /* 0x040fe40003f64270 */
[----:B------:R-:W-:-:S02]  /*8490*/  ISETP.GT.AND P4, PT, R186, 0x5e, PT ;  /* 0x0000005eba00780c */ /* 0x000fc40003f84270 */
[----:B------:R-:W-:Y:S02]  /*84a0*/  PRMT R197, RZ, 0x7610, R197 ;  /* 0x00007610ffc57816 */ /* 0x000fe400000000c5 */
[----:B------:R-:W-:Y:S02]  /*84b0*/  PRMT R195, RZ, 0x7610, R195 ;  /* 0x00007610ffc37816 */ /* 0x000fe400000000c3 */
[----:B------:R-:W-:Y:S02]  /*84c0*/  ISETP.GT.AND P1, PT, R186, 0x5f, PT ;  /* 0x0000005fba00780c */ /* 0x000fe40003f24270 */
[----:B------:R-:W-:Y:S01]  /*84d0*/  PRMT R193, RZ, 0x7610, R193 ;  /* 0x00007610ffc17816 */ /* 0x000fe200000000c1 */
[----:B---3--:R-:W-:Y:S02]  /*84e0*/  @P2 IMAD.MOV.U32 R141, RZ, RZ, R152 ;  /* 0x000000ffff8d2224 */ /* 0x008fe400078e0098 */
[----:B------:R-:W3:Y:S04]  /*84f0*/  LDL R152, [R1+0x104] ;  /* 0x0001040001987983 */ /* 0x000ee80000100800 */
[----:B------:R0:W3:Y:S02]  /*8500*/  @P2 LDG.E.U16 R197, desc[UR18][R140.64] ;  /* 0x000000128cc52981 */ /* 0x0000e4000c1e1500 */
[----:B0-----:R-:W-:-:S02]  /*8510*/  @P3 IMAD.MOV.U32 R140, RZ, RZ, R155 ;  /* 0x000000ffff8c3224 */ /* 0x001fc400078e009b */
[----:B------:R-:W-:Y:S01]  /*8520*/  @P3 IMAD.MOV.U32 R141, RZ, RZ, R156 ;  /* 0x000000ffff8d3224 */ /* 0x000fe200078e009c */
[----:B------:R-:W3:Y:S04]  /*8530*/  LDL R155, [R1+0x100] ;  /* 0x00010000019b7983 */ /* 0x000ee80000100800 */
[----:B------:R0:W3:Y:S04]  /*8540*/  @P3 LDG.E.U16 R195, desc[UR18][R140.64] ;  /* 0x000000128cc33981 */ /* 0x0000e8000c1e1500 */
[----:B------:R-:W3:Y:S01]  /*8550*/  LDL R156, [R1+0xfc] ;  /* 0x0000fc00019c7983 */ /* 0x000ee20000100800 */
[----:B0-----:R-:W-:-:S02]  /*8560*/  @P4 IMAD.MOV.U32 R140, RZ, RZ, R153 ;  /* 0x000000ffff8c4224 */ /* 0x001fc400078e0099 */
[----:B------:R-:W-:Y:S01]  /*8570*/  @P4 IMAD.MOV.U32 R141, RZ, RZ, R154 ;  /* 0x000000ffff8d4224 */ /* 0x000fe200078e009a */
[----:B------:R-:W-:Y:S01]  /*8580*/  ISETP.GT.AND P0, PT, R186, 0x60, PT ;  /* 0x00000060ba00780c */ /* 0x000fe20003f04270 */
[----:B------:R-:W3:Y:S04]  /*8590*/  LDL R154, [R1+0xec] ;  /* 0x0000ec00019a7983 */ /* 0x000ee80000100800 */
[----:B------:R4:W3:Y:S01]  /*85a0*/  @P4 LDG.E.U16 R193, desc[UR18][R140.64] ;  /* 0x000000128cc14981 */ /* 0x0008e2000c1e1500 */
[----:B------:R-:W-:-:S03]  /*85b0*/  PRMT R191, RZ, 0x7610, R191 ;  /* 0x00007610ffbf7816 */ /* 0x000fc600000000bf */
        /* <DEDUP_REMOVED lines=12> */
[----:B------:R-:W-:Y:S01]  /*8680*/  ISETP.GT.AND P4, PT, R186, 0x63, PT ;  /* 0x00000063ba00780c */ /* 0x000fe20003f84270 */
[----:B---3--:R-:W-:Y:S02]  /*8690*/  @P0 IMAD.MOV.U32 R141, RZ, RZ, R152 ;  /* 0x000000ffff8d0224 */ /* 0x008fe400078e0098 */
[----:B------:R-:W3:Y:S04]  /*86a0*/  LDL R152, [R1+0xe4] ;  /* 0x0000e40001987983 */ /* 0x000ee80000100800 */
[----:B------:R0:W3:Y:S01]  /*86b0*/  @P0 LDG.E.U16 R169, desc[UR18][R140.64] ;  /* 0x000000128ca90981 */ /* 0x0000e2000c1e1500 */
[----:B------:R-:W-:-:S02]  /*86c0*/  PRMT R187, RZ, 0x7610, R187 ;  /* 0x00007610ffbb7816 */ /* 0x000fc400000000bb */
[----:B------:R-:W-:Y:S01]  /*86d0*/  ISETP.GT.AND P0, PT, R186, 0x64, PT ;  /* 0x00000064ba00780c */ /* 0x000fe20003f04270 */
[----:B0-----:R-:W-:Y:S02]  /*86e0*/  @P2 IMAD.MOV.U32 R140, RZ, RZ, R155 ;  /* 0x000000ffff8c2224 */ /* 0x001fe400078e009b */
        /* <DEDUP_REMOVED lines=20> */
[----:B------:R-:W-:Y:S01]  /*8830*/  PRMT R147, RZ, 0x7610, R147 ;  /* 0x00007610ff937816 */ /* 0x000fe20000000093 */
[----:B---3--:R-:W-:Y:S02]  /*8840*/  @P0 IMAD.MOV.U32 R141, RZ, RZ, R152 ;  /* 0x000000ffff8d0224 */ /* 0x008fe400078e0098 */
[----:B------:R-:W3:Y:S04]  /*8850*/  LDL R152, [R1+0xc4] ;  /* 0x0000c40001987983 */ /* 0x000ee80000100800 */
[----:B------:R0:W3:Y:S01]  /*8860*/  @P0 LDG.E.U16 R183, desc[UR18][R140.64] ;  /* 0x000000128cb70981 */ /* 0x0000e2000c1e1500 */
[----:B------:R-:W-:-:S02]  /*8870*/  ISETP.GT.AND P0, PT, R186, 0x67, PT ;  /* 0x00000067ba00780c */ /* 0x000fc40003f04270 */
[----:B------:R-:W-:Y:S01]  /*8880*/  PRMT R145, RZ, 0x7610, R145 ;  /* 0x00007610ff917816 */ /* 0x000fe20000000091 */
[----:B0-----:R-:W-:Y:S01]  /*8890*/  @P1 IMAD.MOV.U32 R140, RZ, RZ, R155 ;  /* 0x000000ffff8c1224 */ /* 0x001fe200078e009b */
[----:B------:R-:W-:Y:S01]  /*88a0*/  PRMT R143, RZ, 0x7610, R143 ;  /* 0x00007610ff8f7816 */ /* 0x000fe2000000008f */
[----:B------:R-:W3:Y:S01]  /*88b0*/  LDL R155, [R1+0x48] ;  /* 0x00004800019b7983 */ /* 0x000ee20000100800 */
[----:B------:R-:W-:-:S03]  /*88c0*/  @P1 IMAD.MOV.U32 R141, RZ, RZ, R156 ;  /* 0x000000ffff8d1224 */ /* 0x000fc600078e009c */
[----:B------:R-:W3:Y:S04]  /*88d0*/  LDL R156, [R1+0x88] ;  /* 0x00008800019c7983 */ /* 0x000ee80000100800 */
[----:B------:R4:W3:Y:S01]  /*88e0*/  @P1 LDG.E.U16 R147, desc[UR18][R140.64] ;  /* 0x000000128c931981 */ /* 0x0008e2000c1e1500 */
[----:B------:R-:W-:Y:S01]  /*88f0*/  ISETP.GT.AND P1, PT, R186, 0x68, PT ;  /* 0x00000068ba00780c */ /* 0x000fe20003f24270 */
[----:B----4-:R-:W-:Y:S02]  /*8900*/  @P2 IMAD.MOV.U32 R140, RZ, RZ, R148 ;  /* 0x000000ffff8c2224 */ /* 0x010fe400078e0094 */
[----:B------:R-:W4:Y:S01]  /*8910*/  LDL R148, [R1+0xc0] ;  /* 0x0000c00001947983 */ /* 0x000f220000100800 */
[----:B------:R-:W-:-:S03]  /*8920*/  @P2 IMAD.MOV.U32 R141, RZ, RZ, R149 ;  /* 0x000000ffff8d2224 */ /* 0x000fc600078e0095 */
[----:B------:R-:W4:Y:S04]  /*8930*/  LDL R149, [R1+0xbc] ;  /* 0x0000bc0001957983 */ /* 0x000f280000100800 */
[----:B------:R0:W4:Y:S02]  /*8940*/  @P2 LDG.E.U16 R145, desc[UR18][R140.64] ;  /* 0x000000128c912981 */ /* 0x000124000c1e1500 */
[----:B0-----:R-:W-:Y:S02]  /*8950*/  @P0 IMAD.MOV.U32 R140, RZ, RZ, R153 ;  /* 0x000000ffff8c0224 */ /* 0x001fe400078e0099 */
[----:B------:R-:W-:Y:S01]  /*8960*/  @P0 IMAD.MOV.U32 R141, RZ, RZ, R154 ;  /* 0x000000ffff8d0224 */ /* 0x000fe200078e009a */
[----:B------:R-:W-:Y:S01]  /*8970*/  PRMT R168, RZ, 0x7610, R168 ;  /* 0x00007610ffa87816 */ /* 0x000fe200000000a8 */
[----:B------:R-:W4:Y:S04]  /*8980*/  LDL R154, [R1+0xb4] ;  /* 0x0000b400019a7983 */ /* 0x000f280000100800 */
[----:B------:R2:W4:Y:S01]  /*8990*/  @P0 LDG.E.U16 R143, desc[UR18][R140.64] ;  /* 0x000000128c8f0981 */ /* 0x000522000c1e1500 */
[----:B------:R-:W-:-:S02]  /*89a0*/  ISETP.GT.AND P2, PT, R186, 0x78, PT ;  /* 0x00000078ba00780c */ /* 0x000fc40003f44270 */
[----:B------:R-:W-:Y:S01]  /*89b0*/  PRMT R167, RZ, 0x7610, R167 ;  /* 0x00007610ffa77816 */ /* 0x000fe200000000a7 */
[----:B------:R-:W4:Y:S01]  /*89c0*/  LDL R153, [R1+0xac] ;  /* 0x0000ac0001997983 */ /* 0x000f220000100800 */
[----:B--2---:R-:W-:-:S03]  /*89d0*/  @P1 IMAD.MOV.U32 R140, RZ, RZ, R125 ;  /* 0x000000ffff8c1224 */ /* 0x004fc600078e007d */
[----:B------:R-:W2:Y:S01]  /*89e0*/  LDL R125, [R1+0xb8] ;  /* 0x0000b800017d7983 */ /* 0x000ea20000100800 */
[C---:B------:R-:W-:Y:S01]  /*89f0*/  ISETP.GT.AND P0, PT, R186.reuse, 0x69, PT ;  /* 0x00000069ba00780c */ /* 0x040fe20003f04270 */
[----:B---3--:R-:W-:Y:S02]  /*8a00*/  @P1 IMAD.MOV.U32 R141, RZ, RZ, R152 ;  /* 0x000000ffff8d1224 */ /* 0x008fe400078e0098 */
[----:B------:R-:W3:Y:S04]  /*8a10*/  LDL R152, [R1+0xb0] ;  /* 0x0000b00001987983 */ /* 0x000ee80000100800 */
[----:B------:R0:W3:Y:S01]  /*8a20*/  @P1 LDG.E.U16 R168, desc[UR18][R140.64] ;  /* 0x000000128ca81981 */ /* 0x0000e2000c1e1500 */
[----:B------:R-:W-:Y:S02]  /*8a30*/  ISETP.GT.AND P1, PT, R186, 0x70, PT ;  /* 0x00000070ba00780c */ /* 0x000fe40003f24270 */
[----:B0-----:R-:W-:-:S02]  /*8a40*/  PRMT R140, RZ, 0x7610, R140 ;  /* 0x00007610ff8c7816 */ /* 0x001fc4000000008c */
[----:B------:R-:W-:-:S04]  /*8a50*/  PRMT R166, RZ, 0x7610, R166 ;  /* 0x00007610ffa67816 */ /* 0x000fc800000000a6 */
[----:B----4-:R0:W4:Y:S01]  /*8a60*/  @P0 LDG.E.U16 R140, desc[UR18][R148.64] ;  /* 0x00000012948c0981 */ /* 0x010122000c1e1500 */
[----:B------:R-:W-:-:S04]  /*8a70*/  ISETP.GT.AND P0, PT, R186, 0x6a, PT ;  /* 0x0000006aba00780c */ /* 0x000fc80003f04270 */
[----:B0-----:R-:W-:Y:S02]  /*8a80*/  @P1 IMAD.MOV.U32 R148, RZ, RZ, R156 ;  /* 0x000000ffff941224 */ /* 0x001fe400078e009c */
[----:B------:R-:W-:Y:S01]  /*8a90*/  @P1 IMAD.MOV.U32 R149, RZ, RZ, R157 ;  /* 0x000000ffff951224 */ /* 0x000fe200078e009d */
[----:B------:R-:W4:Y:S04]  /*8aa0*/  LDL R156, [R1+0xa8] ;  /* 0x0000a800019c7983 */ /* 0x000f280000100800 */
[----:B------:R-:W4:Y:S04]  /*8ab0*/  LDL R157, [R1+0xa4] ;  /* 0x0000a400019d7983 */ /* 0x000f280000100800 */
[----:B------:R0:W4:Y:S02]  /*8ac0*/  @P1 LDG.E.U16 R167, desc[UR18][R148.64] ;  /* 0x0000001294a71981 */ /* 0x000124000c1e1500 */
[----:B0-----:R-:W-:-:S02]  /*8ad0*/  @P2 IMAD.MOV.U32 R148, RZ, RZ, R155 ;  /* 0x000000ffff942224 */ /* 0x001fc400078e009b */
[----:B------:R-:W-:Y:S01]  /*8ae0*/  @P2 IMAD.MOV.U32 R149, RZ, RZ, R158 ;  /* 0x000000ffff952224 */ /* 0x000fe200078e009e */
[----:B------:R-:W4:Y:S04]  /*8af0*/  LDL R155, [R1+0x94] ;  /* 0x00009400019b7983 */ /* 0x000f280000100800 */
[----:B------:R0:W4:Y:S04]  /*8b00*/  @P2 LDG.E.U16 R166, desc[UR18][R148.64] ;  /* 0x0000001294a62981 */ /* 0x000128000c1e1500 */
[----:B------:R-:W4:Y:S01]  /*8b10*/  LDL R158, [R1+0x9c] ;  /* 0x00009c00019e7983 */ /* 0x000f220000100800 */
[----:B0-----:R-:W-:-:S03]  /*8b20*/  @P0 IMAD.MOV.U32 R149, RZ, RZ, R154 ;  /* 0x000000ffff950224 */ /* 0x001fc600078e009a */
[----:B------:R-:W4:Y:S01]  /*8b30*/  LDL R154, [R1+0x98] ;  /* 0x00009800019a7983 */ /* 0x000f220000100800 */
[----:B--2---:R-:W-:-:S03]  /*8b40*/  @P0 IMAD.MOV.U32 R148, RZ, RZ, R125 ;  /* 0x000000ffff940224 */ /* 0x004fc600078e007d */
[----:B------:R-:W2:Y:S01]  /*8b50*/  LDL R125, [R1+0xa0] ;  /* 0x0000a000017d7983 */ /* 0x000ea20000100800 */
[----:B------:R-:W-:Y:S02]  /*8b60*/  PRMT R151, RZ, 0x7610, R151 ;  /* 0x00007610ff977816 */ /* 0x000fe40000000097 */
[----:B------:R-:W-:-:S04]  /*8b70*/  ISETP.GT.AND P1, PT, R186, 0x6b, PT ;  /* 0x0000006bba00780c */ /* 0x000fc80003f24270 */
[----:B------:R0:W2:Y:S01]  /*8b80*/  @P0 LDG.E.U16 R151, desc[UR18][R148.64] ;  /* 0x0000001294970981 */ /* 0x0000a2000c1e1500 */
[----:B------:R-:W-:Y:S02]  /*8b90*/  ISETP.GT.AND P0, PT, R186, 0x6c, PT ;  /* 0x0000006cba00780c */ /* 0x000fe40003f04270 */
[----:B0-----:R-:W-:Y:S02]  /*8ba0*/  PRMT R149, RZ, 0x7610, R149 ;  /* 0x00007610ff957816 */ /* 0x001fe40000000095 */
[----:B------:R-:W-:-:S04]  /*8bb0*/  PRMT R148, RZ, 0x7610, R148 ;  /* 0x00007610ff947816 */ /* 0x000fc80000000094 */
[----:B---3--:R4:W3:Y:S01]  /*8bc0*/  @P1 LDG.E.U16 R149, desc[UR18][R152.64] ;  /* 0x0000001298951981 */ /* 0x0088e2000c1e1500 */
[----:B------:R-:W-:Y:S02]  /*8bd0*/  ISETP.GT.AND P1, PT, R186, 0x6d, PT ;  /* 0x0000006dba00780c */ /* 0x000fe40003f24270 */
[----:B------:R-:W-:Y:S02]  /*8be0*/  PRMT R146, RZ, 0x7610, R146 ;  /* 0x00007610ff927816 */ /* 0x000fe40000000092 */
[----:B------:R-:W-:Y:S01]  /*8bf0*/  PRMT R144, RZ, 0x7610, R144 ;  /* 0x00007610ff907816 */ /* 0x000fe20000000090 */
[----:B----4-:R-:W-:Y:S02]  /*8c00*/  @P0 IMAD.MOV.U32 R152, RZ, RZ, R156 ;  /* 0x000000ffff980224 */ /* 0x010fe400078e009c */
[----:B------:R-:W4:Y:S01]  /*8c10*/  LDL R156, [R1+0x80] ;  /* 0x00008000019c7983 */ /* 0x000f220000100800 */
[----:B------:R-:W-:-:S03]  /*8c20*/  @P0 IMAD.MOV.U32 R153, RZ, RZ, R157 ;  /* 0x000000ffff990224 */ /* 0x000fc600078e009d */
[----:B------:R-:W3:Y:S04]  /*8c30*/  LDL R157, [R1+0x7c] ;  /* 0x00007c00019d7983 */ /* 0x000ee80000100800 */
[----:B------:R0:W3:Y:S01]  /*8c40*/  @P0 LDG.E.U16 R148, desc[UR18][R152.64] ;  /* 0x0000001298940981 */ /* 0x0000e2000c1e1500 */
[----:B------:R-:W-:Y:S01]  /*8c50*/  ISETP.GT.AND P0, PT, R186, 0x6e, PT ;  /* 0x0000006eba00780c */ /* 0x000fe20003f04270 */
[----:B0-----:R-:W-:Y:S02]  /*8c60*/  @P1 IMAD.MOV.U32 R153, RZ, RZ, R158 ;  /* 0x000000ffff991224 */ /* 0x001fe400078e009e */
[----:B------:R-:W3:Y:S01]  /*8c70*/  LDL R158, [R1+0x74] ;  /* 0x00007400019e7983 */ /* 0x000ee20000100800 */
[----:B--2---:R-:W-:-:S03]  /*8c80*/  @P1 IMAD.MOV.U32 R152, RZ, RZ, R125 ;  /* 0x000000ffff981224 */ /* 0x004fc600078e007d */
[----:B------:R-:W2:Y:S04]  /*8c90*/  LDL R125, [R1+0x78] ;  /* 0x00007800017d7983 */ /* 0x000ea80000100800 */
[----:B------:R0:W2:Y:S02]  /*8ca0*/  @P1 LDG.E.U16 R146, desc[UR18][R152.64] ;  /* 0x0000001298921981 */ /* 0x0000a4000c1e1500 */
[----:B0-----:R-:W-:Y:S02]  /*8cb0*/  @P0 IMAD.MOV.U32 R152, RZ, RZ, R154 ;  /* 0x000000ffff980224 */ /* 0x001fe400078e009a */
[----:B------:R-:W-:Y:S01]  /*8cc0*/  @P0 IMAD.MOV.U32 R153, RZ, RZ, R155 ;  /* 0x000000ffff990224 */ /* 0x000fe200078e009b */
[----:B------:R-:W2:Y:S04]  /*8cd0*/  LDL R154, [R1+0x70] ;  /* 0x00007000019a7983 */ /* 0x000ea80000100800 */
[----:B------:R0:W2:Y:S04]  /*8ce0*/  @P0 LDG.E.U16 R144, desc[UR18][R152.64] ;  /* 0x0000001298900981 */ /* 0x0000a8000c1e1500 */
[----:B------:R-:W2:Y:S04]  /*8cf0*/  LDL R155, [R1+0x6c] ;  /* 0x00006c00019b7983 */ /* 0x000ea80000100800 */
[----:B------:R-:W4:Y:S01]  /*8d00*/  LDL R153, [R1+0x8c] ;  /* 0x00008c0001997983 */ /* 0x000f220000100800 */
[----:B------:R-:W-:-:S02]  /*8d10*/  ISETP.GT.AND P1, PT, R186, 0x6f, PT ;  /* 0x0000006fba00780c */ /* 0x000fc40003f24270 */
[----:B------:R-:W-:Y:S02]  /*8d20*/  ISETP.GT.AND P0, PT, R186, 0x71, PT ;  /* 0x00000071ba00780c */ /* 0x000fe40003f04270 */
[----:B------:R-:W-:-:S09]  /*8d30*/  PRMT R142, RZ, 0x7610, R142 ;  /* 0x00007610ff8e7816 */ /* 0x000fd2000000008e */
[----:B0-----:R-:W-:Y:S01]  /*8d40*/  @P1 IMAD.MOV.U32 R152, RZ, RZ, R159 ;  /* 0x000000ffff981224 */ /* 0x001fe200078e009f */
[----:B------:R-:W-:Y:S01]  /*8d50*/  PRMT R141, RZ, 0x7610, R141 ;  /* 0x00007610ff8d7816 */ /* 0x000fe2000000008d */
[----:B------:R-:W2:Y:S01]  /*8d60*/  LDL R159, [R1+0x4c] ;  /* 0x00004c00019f7983 */ /* 0x000ea20000100800 */
[----:B------:R-:W-:-:S03]  /*8d70*/  PRMT R150, RZ, 0x7610, R150 ;  /* 0x00007610ff967816 */ /* 0x000fc60000000096 */
[----:B----4-:R0:W4:Y:S01]  /*8d80*/  @P1 LDG.E.U16 R142, desc[UR18][R152.64] ;  /* 0x00000012988e1981 */ /* 0x010122000c1e1500 */
[C---:B------:R-:W-:Y:S01]  /*8d90*/  ISETP.GT.AND P1, PT, R186.reuse, 0x72, PT ;  /* 0x00000072ba00780c */ /* 0x040fe20003f24270 */
[----:B0-----:R-:W-:Y:S02]  /*8da0*/  @P0 IMAD.MOV.U32 R152, RZ, RZ, R156 ;  /* 0x000000ffff980224 */ /* 0x001fe400078e009c */
[----:B---3--:R-:W-:Y:S01]  /*8db0*/  @P0 IMAD.MOV.U32 R153, RZ, RZ, R157 ;  /* 0x000000ffff990224 */ /* 0x008fe200078e009d */
[----:B------:R-:W3:Y:S04]  /*8dc0*/  LDL R156, [R1+0x60] ;  /* 0x00006000019c7983 */ /* 0x000ee80000100800 */
[----:B------:R2:W4:Y:S01]  /*8dd0*/  @P0 LDG.E.U16 R141, desc[UR18][R152.64] ;  /* 0x00000012988d0981 */ /* 0x000522000c1e1500 */
[----:B------:R-:W-:-:S03]  /*8de0*/  ISETP.GT.AND P0, PT, R186, 0x73, PT ;  /* 0x00000073ba00780c */ /* 0x000fc60003f04270 */
[----:B------:R-:W3:Y:S01]  /*8df0*/  LDL R157, [R1+0x5c] ;  /* 0x00005c00019d7983 */ /* 0x000ee20000100800 */
[----:B--2---:R-:W-:Y:S02]  /*8e00*/  @P1 IMAD.MOV.U32 R152, RZ, RZ, R125 ;  /* 0x000000ffff981224 */ /* 0x004fe400078e007d */
[----:B------:R-:W-:Y:S01]  /*8e10*/  @P1 IMAD.MOV.U32 R153, RZ, RZ, R158 ;  /* 0x000000ffff991224 */ /* 0x000fe200078e009e */
[----:B------:R-:W2:Y:S04]  /*8e20*/  LDL R125, [R1+0x58] ;  /* 0x00005800017d7983 */ /* 0x000ea80000100800 */
[----:B------:R0:W4:Y:S04]  /*8e30*/  @P1 LDG.E.U16 R150, desc[UR18][R152.64] ;  /* 0x0000001298961981 */ /* 0x000128000c1e1500 */
[----:B------:R-:W4:Y:S01]  /*8e40*/  LDL R158, [R1+0x50] ;  /* 0x00005000019e7983 */ /* 0x000f220000100800 */
[----:B0-----:R-:W-:-:S06]  /*8e50*/  PRMT R152, RZ, 0x7610, R152 ;  /* 0x00007610ff987816 */ /* 0x001fcc0000000098 */
[----:B------:R0:W4:Y:S04]  /*8e60*/  @P0 LDG.E.U16 R152, desc[UR18][R154.64] ;  /* 0x000000129a980981 */ /* 0x000128000c1e1500 */
[----:B------:R-:W0:Y:S04]  /*8e70*/  LDL R154, [R1+0x64] ;  /* 0x00006400019a7983 */ /* 0x000e280000100800 */
[----:B------:R-:W0:Y:S01]  /*8e80*/  LDL R155, [R1+0x68] ;  /* 0x00006800019b7983 */ /* 0x000e220000100800 */
[C---:B------:R-:W-:Y:S02]  /*8e90*/  ISETP.GT.AND P1, PT, R186.reuse, 0x74, PT ;  /* 0x00000074ba00780c */ /* 0x040fe40003f24270 */
[----:B------:R-:W-:-:S02]  /*8ea0*/  ISETP.GT.AND P0, PT, R186, 0x75, PT ;  /* 0x00000075ba00780c */ /* 0x000fc40003f04270 */
[----:B------:R-:W-:-:S09]  /*8eb0*/  PRMT R153, RZ, 0x7610, R153 ;  /* 0x00007610ff997816 */ /* 0x000fd20000000099 */
[----:B0-----:R-:W-:-:S04]  /*8ec0*/  @P1 LOP3.LUT R155, R155, R154, RZ, 0x3c, !PT ;  /* 0x0000009a9b9b1212 */ /* 0x001fc800078e3cff */
[----:B------:R-:W-:-:S04]  /*8ed0*/  @P1 LOP3.LUT R154, R155, R154, RZ, 0x3c, !PT ;  /* 0x0000009a9b9a1212 */ /* 0x000fc800078e3cff */
[----:B------:R-:W-:-:S05]  /*8ee0*/  @P1 LOP3.LUT R155, R155, R154, RZ, 0x3c, !PT ;  /* 0x0000009a9b9b1212 */ /* 0x000fca00078e3cff */
[----:B------:R0:W4:Y:S02]  /*8ef0*/  @P1 LDG.E.U16 R153, desc[UR18][R154.64] ;  /* 0x000000129a991981 */ /* 0x000124000c1e1500 */
[----:B0-----:R-:W-:-:S06]  /*8f00*/  PRMT R154, RZ, 0x7610, R154 ;  /* 0x00007610ff9a7816 */ /* 0x001fcc000000009a */
[----:B---3--:R2:W3:Y:S04]  /*8f10*/  @P0 LDG.E.U16 R154, desc[UR18][R156.64] ;  /* 0x000000129c9a0981 */ /* 0x0084e8000c1e1500 */
[----:B------:R-:W4:Y:S01]  /*8f20*/  LDL R157, [R1+0x54] ;  /* 0x00005400019d7983 */ /* 0x000f220000100800 */
[C---:B------:R-:W-:Y:S02]  /*8f30*/  ISETP.GT.AND P1, PT, R186.reuse, 0x76, PT ;  /* 0x00000076ba00780c */ /* 0x040fe40003f24270 */
[----:B------:R-:W-:Y:S02]  /*8f40*/  ISETP.GT.AND P0, PT, R186, 0x77, PT ;  /* 0x00000077ba00780c */ /* 0x000fe40003f04270 */
[----:B------:R-:W-:-:S09]  /*8f50*/  PRMT R155, RZ, 0x7610, R155 ;  /* 0x00007610ff9b7816 */ /* 0x000fd2000000009b */
[----:B--2---:R-:W-:Y:S01]  /*8f60*/  @P1 IMAD.MOV.U32 R156, RZ, RZ, R125 ;  /* 0x000000ffff9c1224 */ /* 0x004fe200078e007d */
[----:B------:R-:W-:Y:S01]  /*8f70*/  PRMT R160, RZ, 0x7610, R160 ;  /* 0x00007610ffa07816 */ /* 0x000fe200000000a0 */
[----:B------:R-:W2:Y:S04]  /*8f80*/  LDL R125, [R1+0x4] ;  /* 0x00000400017d7983 */ /* 0x000ea80000100800 */
[----:B----4-:R0:W4:Y:S02]  /*8f90*/  @P1 LDG.E.U16 R155, desc[UR18][R156.64] ;  /* 0x000000129c9b1981 */ /* 0x010124000c1e1500 */
[----:B0-----:R-:W-:-:S06]  /*8fa0*/  PRMT R156, RZ, 0x7610, R156 ;  /* 0x00007610ff9c7816 */ /* 0x001fcc000000009c */
[----:B------:R0:W4:Y:S04]  /*8fb0*/  @P0 LDG.E.U16 R156, desc[UR18][R158.64] ;  /* 0x000000129e9c0981 */ /* 0x000128000c1e1500 */
[----:B------:R-:W0:Y:S04]  /*8fc0*/  LDL R158, [R1+0x2c] ;  /* 0x00002c00019e7983 */ /* 0x000e280000100800 */
[----:B------:R-:W0:Y:S01]  /*8fd0*/  LDL R159, [R1+0x30] ;  /* 0x00003000019f7983 */ /* 0x000e220000100800 */
[----:B------:R-:W-:Y:S02]  /*8fe0*/  ISETP.GT.AND P1, PT, R186, 0x79, PT ;  /* 0x00000079ba00780c */ /* 0x000fe40003f24270 */
[----:B------:R-:W-:-:S11]  /*8ff0*/  PRMT R157, RZ, 0x7610, R157 ;  /* 0x00007610ff9d7816 */ /* 0x000fd6000000009d */
[----:B0-----:R-:W-:-:S04]  /*9000*/  @P1 LOP3.LUT R159, R159, R158, RZ, 0x3c, !PT ;  /* 0x0000009e9f9f1212 */ /* 0x001fc800078e3cff */
[----:B------:R-:W-:-:S04]  /*9010*/  @P1 LOP3.LUT R158, R159, R158, RZ, 0x3c, !PT ;  /* 0x0000009e9f9e1212 */ /* 0x000fc800078e3cff */
[----:B------:R-:W-:-:S05]  /*9020*/  @P1 LOP3.LUT R159, R159, R158, RZ, 0x3c, !PT ;  /* 0x0000009e9f9f1212 */ /* 0x000fca00078e3cff */
[----:B------:R0:W3:Y:S04]  /*9030*/  @P1 LDG.E.U16 R157, desc[UR18][R158.64] ;  /* 0x000000129e9d1981 */ /* 0x0000e8000c1e1500 */
[----:B------:R-:W0:Y:S04]  /*9040*/  LDL R158, [R1+0x18] ;  /* 0x00001800019e7983 */ /* 0x000e280000100800 */
[----:B------:R-:W0:Y:S01]  /*9050*/  LDL R159, [R1+0x1c] ;  /* 0x00001c00019f7983 */ /* 0x000e220000100800 */
[----:B------:R-:W-:-:S13]  /*9060*/  ISETP.GT.AND P0, PT, R186, 0x7a, PT ;  /* 0x0000007aba00780c */ /* 0x000fda0003f04270 */
[----:B0-----:R-:W-:-:S04]  /*9070*/  @P0 LOP3.LUT R159, R159, R158, RZ, 0x3c, !PT ;  /* 0x0000009e9f9f0212 */ /* 0x001fc800078e3cff */
[----:B------:R-:W-:-:S04]  /*9080*/  @P0 LOP3.LUT R158, R159, R158, RZ, 0x3c, !PT ;  /* 0x0000009e9f9e0212 */ /* 0x000fc800078e3cff */
[----:B------:R-:W-:-:S05]  /*9090*/  @P0 LOP3.LUT R159, R159, R158, RZ, 0x3c, !PT ;  /* 0x0000009e9f9f0212 */ /* 0x000fca00078e3cff */
[----:B------:R0:W4:Y:S04]  /*90a0*/  @P0 LDG.E.U16 R160, desc[UR18][R158.64] ;  /* 0x000000129ea00981 */ /* 0x000128000c1e1500 */
[----:B------:R-:W0:Y:S04]  /*90b0*/  LDL R158, [R1+0x8] ;  /* 0x00000800019e7983 */ /* 0x000e280000100800 */
[----:B------:R-:W0:Y:S01]  /*90c0*/  LDL R159, [R1+0xc] ;  /* 0x00000c00019f7983 */ /* 0x000e220000100800 */
[C---:B------:R-:W-:Y:S02]  /*90d0*/  ISETP.GT.AND P1, PT, R186.reuse, 0x7b, PT ;  /* 0x0000007bba00780c */ /* 0x040fe40003f24270 */
[----:B------:R-:W-:-:S02]  /*90e0*/  ISETP.GT.AND P0, PT, R186, 0x7c, PT ;  /* 0x0000007cba00780c */ /* 0x000fc40003f04270 */
[----:B------:R-:W-:Y:S02]  /*90f0*/  PRMT R161, RZ, 0x7610, R161 ;  /* 0x00007610ffa17816 */ /* 0x000fe400000000a1 */
[----:B------:R-:W-:Y:S02]  /*9100*/  PRMT R182, RZ, 0x7610, R182 ;  /* 0x00007610ffb67816 */ /* 0x000fe400000000b6 */
[----:B------:R-:W-:Y:S02]  /*9110*/  PRMT R184, RZ, 0x7610, R184 ;  /* 0x00007610ffb87816 */ /* 0x000fe400000000b8 */
[----:B------:R-:W-:Y:S02]  /*9120*/  ISETP.GT.AND P2, PT, R186, 0x7e, PT ;  /* 0x0000007eba00780c */ /* 0x000fe40003f44270 */
[----:B------:R-:W-:Y:S02]  /*9130*/  PRMT R188, RZ, 0x7610, R188 ;  /* 0x00007610ffbc7816 */ /* 0x000fe400000000bc */
[----:B------:R-:W-:-:S02]  /*9140*/  PRMT R190, RZ, 0x7610, R190 ;  /* 0x00007610ffbe7816 */ /* 0x000fc400000000be */
[----:B------:R-:W-:Y:S02]  /*9150*/  PRMT R192, RZ, 0x7610, R192 ;  /* 0x00007610ffc07816 */ /* 0x000fe400000000c0 */
[----:B------:R-:W-:Y:S02]  /*9160*/  PRMT R194, RZ, 0x7610, R194 ;  /* 0x00007610ffc27816 */ /* 0x000fe400000000c2 */
[----:B------:R-:W-:Y:S02]  /*9170*/  PRMT R196, RZ, 0x7610, R196 ;  /* 0x00007610ffc47816 */ /* 0x000fe400000000c4 */
[----:B------:R-:W-:Y:S02]  /*9180*/  PRMT R198, RZ, 0x7610, R198 ;  /* 0x00007610ffc67816 */ /* 0x000fe400000000c6 */
[----:B------:R-:W-:Y:S02]  /*9190*/  PRMT R200, RZ, 0x7610, R200 ;  /* 0x00007610ffc87816 */ /* 0x000fe400000000c8 */
[----:B------:R-:W-:-:S02]  /*91a0*/  PRMT R202, RZ, 0x7610, R202 ;  /* 0x00007610ffca7816 */ /* 0x000fc400000000ca */
[----:B------:R-:W-:Y:S02]  /*91b0*/  PRMT R204, RZ, 0x7610, R204 ;  /* 0x00007610ffcc7816 */ /* 0x000fe400000000cc */
[----:B0-----:R-:W-:-:S04]  /*91c0*/  @P1 LOP3.LUT R159, R159, R158, RZ, 0x3c, !PT ;  /* 0x0000009e9f9f1212 */ /* 0x001fc800078e3cff */
[----:B------:R-:W-:-:S04]  /*91d0*/  @P1 LOP3.LUT R158, R159, R158, RZ, 0x3c, !PT ;  /* 0x0000009e9f9e1212 */ /* 0x000fc800078e3cff */
[----:B------:R-:W-:-:S05]  /*91e0*/  @P1 LOP3.LUT R159, R159, R158, RZ, 0x3c, !PT ;  /* 0x0000009e9f9f1212 */ /* 0x000fca00078e3cff */
[----:B------:R2:W4:Y:S02]  /*91f0*/  @P1 LDG.E.U16 R161, desc[UR18][R158.64] ;  /* 0x000000129ea11981 */ /* 0x000524000c1e1500 */
[----:B--2---:R-:W-:Y:S02]  /*9200*/  @P0 IMAD.MOV.U32 R158, RZ, RZ, R125 ;  /* 0x000000ffff9e0224 */ /* 0x004fe400078e007d */
[----:B------:R-:W0:Y:S01]  /*9210*/  S2R R125, SR_TID.X ;  /* 0x00000000007d7919 */ /* 0x000e220000002100 */
[----:B------:R-:W-:Y:S01]  /*9220*/  ISETP.GT.AND P1, PT, R186, 0x7d, PT ;  /* 0x0000007dba00780c */ /* 0x000fe20003f24270 */
[----:B------:R-:W-:-:S05]  /*9230*/  @P0 IMAD.MOV.U32 R159, RZ, RZ, R0 ;  /* 0x000000ffff9f0224 */ /* 0x000fca00078e0000 */
[----:B------:R1:W2:Y:S07]  /*9240*/  @P0 LDG.E.U16 R182, desc[UR18][R158.64] ;  /* 0x000000129eb60981 */ /* 0x0002ae000c1e1500 */
[----:B-1----:R-:W-:Y:S02]  /*9250*/  @P1 IMAD.MOV.U32 R158, RZ, RZ, R242 ;  /* 0x000000ffff9e1224 */ /* 0x002fe400078e00f2 */
[----:B------:R-:W-:-:S05]  /*9260*/  @P1 IMAD.MOV.U32 R159, RZ, RZ, R234 ;  /* 0x000000ffff9f1224 */ /* 0x000fca00078e00ea */
[----:B------:R1:W2:Y:S01]  /*9270*/  @P1 LDG.E.U16 R184, desc[UR18][R158.64] ;  /* 0x000000129eb81981 */ /* 0x0002a2000c1e1500 */
[----:B------:R-:W-:Y:S02]  /*9280*/  ISETP.GT.AND P1, PT, R186, 0x7f, PT ;  /* 0x0000007fba00780c */ /* 0x000fe40003f24270 */
[----:B0-----:R-:W-:Y:S01]  /*9290*/  LOP3.LUT R125, R125, 0x7f, RZ, 0xc0, !PT ;  /* 0x0000007f7d7d7812 */ /* 0x001fe200078ec0ff */
[----:B-1----:R-:W-:-:S03]  /*92a0*/  @P2 IMAD.MOV.U32 R158, RZ, RZ, R227 ;  /* 0x000000ffff9e2224 */ /* 0x002fc600078e00e3 */
[----:B------:R-:W-:Y:S01]  /*92b0*/  ISETP.GE.AND P0, PT, R125, R186, PT ;  /* 0x000000ba7d00720c */ /* 0x000fe20003f06270 */
[----:B------:R-:W-:Y:S01]  /*92c0*/  @P2 IMAD.MOV.U32 R159, RZ, RZ, R217 ;  /* 0x000000ffff9f2224 */ /* 0x000fe200078e00d9 */
[----:B------:R-:W-:-:S06]  /*92d0*/  PRMT R186, RZ, 0x7610, R186 ;  /* 0x00007610ffba7816 */ /* 0x000fcc00000000ba */
[----:B------:R0:W2:Y:S02]  /*92e0*/  @P2 LDG.E.U16 R186, desc[UR18][R158.64] ;  /* 0x000000129eba2981 */ /* 0x0000a4000c1e1500 */
[----:B0-----:R-:W-:Y:S02]  /*92f0*/  @P1 IMAD.MOV.U32 R158, RZ, RZ, R209 ;  /* 0x000000ffff9e1224 */ /* 0x001fe400078e00d1 */
[----:B------:R-:W-:-:S05]  /*9300*/  @P1 IMAD.MOV.U32 R159, RZ, RZ, R199 ;  /* 0x000000ffff9f1224 */ /* 0x000fca00078e00c7 */
[----:B------:R0:W2:Y:S01]  /*9310*/  @P1 LDG.E.U16 R188, desc[UR18][R158.64] ;  /* 0x000000129ebc1981 */ /* 0x0000a2000c1e1500 */
[----:B------:R-:W-:Y:S01]  /*9320*/  BAR.SYNC.DEFER_BLOCKING 0x0 ;  /* 0x0000000000007b1d */ /* 0x000fe20000010000 */
[----:B0-----:R-:W-:Y:S02]  /*9330*/  @!P0 IMAD.MOV.U32 R158, RZ, RZ, R137 ;  /* 0x000000ffff9e8224 */ /* 0x001fe400078e0089 */
[----:B------:R-:W-:-:S05]  /*9340*/  @!P0 IMAD.MOV.U32 R159, RZ, RZ, R112 ;  /* 0x000000ffff9f8224 */ /* 0x000fca00078e0070 */
[----:B------:R0:W2:Y:S02]  /*9350*/  @!P0 LDG.E.U16 R190, desc[UR18][R158.64] ;  /* 0x000000129ebe8981 */ /* 0x0000a4000c1e1500 */
        /* <DEDUP_REMOVED lines=17> */
[----:B------:R0:W2:Y:S04]  /*9470*/  @!P0 LDG.E.U16 R202, desc[UR18][R158.64] ;  /* 0x000000129eca8981 */ /* 0x0000a8000c1e1500 */
[----:B------:R1:W-:Y:S01]  /*9480*/  STS.U16 [R2+UR16], R181 ;  /* 0x000000b502007988 */ /* 0x0003e20008000410 */
[----:B0-----:R-:W-:Y:S02]  /*9490*/  @!P0 IMAD.MOV.U32 R158, RZ, RZ, R123 ;  /* 0x000000ffff9e8224 */ /* 0x001fe400078e007b */
[----:B------:R-:W-:Y:S01]  /*94a0*/  @!P0 IMAD.MOV.U32 R159, RZ, RZ, R98 ;  /* 0x000000ffff9f8224 */ /* 0x000fe200078e0062 */
[----:B-1----:R-:W-:-:S04]  /*94b0*/  PRMT R181, RZ, 0x7610, R181 ;  /* 0x00007610ffb57816 */ /* 0x002fc800000000b5 */
[----:B------:R0:W2:Y:S04]  /*94c0*/  @!P0 LDG.E.U16 R204, desc[UR18][R158.64] ;  /* 0x000000129ecc8981 */ /* 0x0000a8000c1e1500 */
[----:B------:R1:W-:Y:S01]  /*94d0*/  STS.U16 [R2+UR16+0x400], R180 ;  /* 0x000400b402007988 */ /* 0x0003e20008000410 */
        /* <DEDUP_REMOVED lines=68> */
[----:B------:R0:W2:Y:S01]  /*9920*/  @!P0 LDG.E.U16 R168, desc[UR18][R158.64] ;  /* 0x000000129ea88981 */ /* 0x0000a2000c1e1500 */
[----:B------:R-:W-:-:S03]  /*9930*/  LOP3.LUT R125, R2, 0x10, RZ, 0x3c, !PT ;  /* 0x00000010027d7812 */ /* 0x000fc600078e3cff */
        /* <DEDUP_REMOVED lines=44> */
[----:B------:R0:W2:Y:S02]  /*9c00*/  @!P0 LDG.E.U16 R245, desc[UR18][R158.64] ;  /* 0x000000129ef58981 */ /* 0x0000a4000c1e1500 */
[----:B0-----:R-:W-:Y:S02]  /*9c10*/  @!P0 IMAD.MOV.U32 R158, RZ, RZ, R21 ;  /* 0x000000ffff9e8224 */ /* 0x001fe400078e0015 */
[----:B------:R-:W-:Y:S01]  /*9c20*/  @!P0 IMAD.MOV.U32 R159, RZ, RZ, R11 ;  /* 0x000000ffff9f8224 */ /* 0x000fe200078e000b */
[----:B------:R0:W-:Y:S04]  /*9c30*/  STS.U16 [R125+UR16+0x2080], R229 ;  /* 0x002080e57d007988 */ /* 0x0001e80008000410 */
[----:B------:R1:W2:Y:S04]  /*9c40*/  @!P0 LDG.E.U16 R235, desc[UR18][R158.64] ;  /* 0x000000129eeb8981 */ /* 0x0002a8000c1e1500 */
[----:B------:R3:W-:Y:S04]  /*9c50*/  STS.U16 [R125+UR16+0x2480], R221 ;  /* 0x002480dd7d007988 */ /* 0x0007e80008000410 */
[----:B------:R-:W4:Y:S04]  /*9c60*/  LDL.LU R159, [R1+0x14] ;  /* 0x00001400019f7983 */ /* 0x000f280000300800 */
[----:B------:R-:W2:Y:S04]  /*9c70*/  LDL.LU R158, [R1+0x10] ;  /* 0x00001000019e7983 */ /* 0x000ea80000300800 */
[----:B0-----:R-:W2:Y:S04]  /*9c80*/  LDL.LU R229, [R1+0x24] ;  /* 0x0000240001e57983 */ /* 0x001ea80000300800 */
[----:B---3--:R-:W3:Y:S04]  /*9c90*/  LDL.LU R221, [R1+0x28] ;  /* 0x0000280001dd7983 */ /* 0x008ee80000300800 */
[----:B------:R0:W-:Y:S04]  /*9ca0*/  STS.U16 [R125+UR16+0x2880], R213 ;  /* 0x002880d57d007988 */ /* 0x0001e80008000410 */
[----:B------:R1:W-:Y:S04]  /*9cb0*/  STS.U16 [R125+UR16+0x2c80], R205 ;  /* 0x002c80cd7d007988 */ /* 0x0003e80008000410 */
[----:B------:R1:W-:Y:S04]  /*9cc0*/  STS.U16 [R125+UR16+0x3080], R189 ;  /* 0x003080bd7d007988 */ /* 0x0003e80008000410 */
[----:B0-----:R-:W4:Y:S04]  /*9cd0*/  LDL.LU R213, [R1+0x40] ;  /* 0x0000400001d57983 */ /* 0x001f280000300800 */
[----:B-1----:R-:W2:Y:S04]  /*9ce0*/  LDL.LU R205, [R1+0x3c] ;  /* 0x00003c0001cd7983 */ /* 0x002ea80000300800 */
[----:B------:R-:W2:Y:S04]  /*9cf0*/  LDL.LU R189, [R1+0x414] ;  /* 0x0004140001bd7983 */ /* 0x000ea80000300800 */
[----:B------:R0:W-:Y:S04]  /*9d00*/  STS.U16 [R125+UR16+0x3480], R140 ;  /* 0x0034808c7d007988 */ /* 0x0001e80008000410 */
[----:B0-----:R-:W3:Y:S04]  /*9d10*/  LDL.LU R140, [R1+0x418] ;  /* 0x00041800018c7983 */ /* 0x001ee80000300800 */
[----:B------:R0:W-:Y:S04]  /*9d20*/  STS.U16 [R125+UR16+0x3880], R141 ;  /* 0x0038808d7d007988 */ /* 0x0001e80008000410 */
[----:B------:R1:W-:Y:S01]  /*9d30*/  STS.U16 [R125+UR16+0x3c80], R157 ;  /* 0x003c809d7d007988 */ /* 0x0003e20008000410 */
[----:B0-----:R-:W-:-:S03]  /*9d40*/  LOP3.LUT R141, R2, 0x20, RZ, 0x3c, !PT ;  /* 0x00000020028d7812 */ /* 0x001fc600078e3cff */
[----:B-1----:R-:W2:Y:S04]  /*9d50*/  LDL.LU R125, [R1+0x490] ;  /* 0x00049000017d7983 */ /* 0x002ea80000300800 */
[----:B---3--:R-:W-:Y:S04]  /*9d60*/  STS.U16 [R141+UR16+0x100], R140 ;  /* 0x0001008c8d007988 */ /* 0x008fe80008000410 */
[----:B----4-:R-:W-:Y:S04]  /*9d70*/  STS.U16 [R141+UR16+0x500], R213 ;  /* 0x000500d58d007988 */ /* 0x010fe80008000410 */
[----:B------:R-:W-:Y:S04]  /*9d80*/  STS.U16 [R141+UR16+0x900], R221 ;  /* 0x000900dd8d007988 */ /* 0x000fe80008000410 */
[----:B------:R-:W-:Y:S04]  /*9d90*/  STS.U16 [R141+UR16+0xd00], R159 ;  /* 0x000d009f8d007988 */ /* 0x000fe80008000410 */
[----:B------:R0:W-:Y:S04]  /*9da0*/  STS.U16 [R141+UR16+0x1100], R130 ;  /* 0x001100828d007988 */ /* 0x0001e80008000410 */
[----:B------:R1:W-:Y:S04]  /*9db0*/  STS.U16 [R141+UR16+0x1500], R129 ;  /* 0x001500818d007988 */ /* 0x0003e80008000410 */
[----:B0-----:R-:W3:Y:S04]  /*9dc0*/  LDL.LU R130, [R1+0x48c] ;  /* 0x00048c0001827983 */ /* 0x001ee80000300800 */
[----:B-1----:R-:W4:Y:S04]  /*9dd0*/  LDL.LU R129, [R1+0x488] ;  /* 0x0004880001817983 */ /* 0x002f280000300800 */
[----:B------:R-:W3:Y:S04]  /*9de0*/  LDL.LU R213, [R1+0x410] ;  /* 0x0004100001d57983 */ /* 0x000ee80000300800 */
[----:B------:R-:W4:Y:S04]  /*9df0*/  LDL.LU R221, [R1+0x38] ;  /* 0x0000380001dd7983 */ /* 0x000f280000300800 */
[----:B------:R-:W4:Y:S04]  /*9e00*/  LDL.LU R159, [R1+0x20] ;  /* 0x00002000019f7983 */ /* 0x000f280000300800 */
[----:B------:R-:W-:Y:S04]  /*9e10*/  STS.U16 [R141+UR16+0x1900], R244 ;  /* 0x001900f48d007988 */ /* 0x000fe80008000410 */
[----:B------:R-:W-:Y:S01]  /*9e20*/  STS.U16 [R141+UR16+0x1d00], R237 ;  /* 0x001d00ed8d007988 */ /* 0x000fe20008000410 */
[----:B------:R-:W-:-:S03]  /*9e30*/  LOP3.LUT R140, R2, 0x30, RZ, 0x3c, !PT ;  /* 0x00000030028c7812 */ /* 0x000fc600078e3cff */
[----:B------:R-:W-:Y:S04]  /*9e40*/  STS.U16 [R141+UR16+0x2100], R228 ;  /* 0x002100e48d007988 */ /* 0x000fe80008000410 */
[----:B------:R-:W-:Y:S04]  /*9e50*/  STS.U16 [R141+UR16+0x2500], R220 ;  /* 0x002500dc8d007988 */ /* 0x000fe80008000410 */
[----:B------:R-:W-:Y:S04]  /*9e60*/  STS.U16 [R141+UR16+0x2900], R212 ;  /* 0x002900d48d007988 */ /* 0x000fe80008000410 */
[----:B------:R-:W-:Y:S04]  /*9e70*/  STS.U16 [R141+UR16+0x2d00], R203 ;  /* 0x002d00cb8d007988 */ /* 0x000fe80008000410 */
[----:B------:R-:W-:Y:S04]  /*9e80*/  STS.U16 [R141+UR16+0x3100], R187 ;  /* 0x003100bb8d007988 */ /* 0x000fe80008000410 */
[----:B------:R-:W-:Y:S04]  /*9e90*/  STS.U16 [R141+UR16+0x3500], R151 ;  /* 0x003500978d007988 */ /* 0x000fe80008000410 */
[----:B------:R-:W-:Y:S04]  /*9ea0*/  STS.U16 [R141+UR16+0x3900], R150 ;  /* 0x003900968d007988 */ /* 0x000fe80008000410 */
[----:B------:R0:W-:Y:S04]  /*9eb0*/  STS.U16 [R141+UR16+0x3d00], R160 ;  /* 0x003d00a08d007988 */ /* 0x0001e80008000410 */
[----:B--2---:R-:W-:Y:S04]  /*9ec0*/  STS.U16 [R140+UR16+0x180], R189 ;  /* 0x000180bd8c007988 */ /* 0x004fe80008000410 */
[----:B------:R-:W-:Y:S04]  /*9ed0*/  STS.U16 [R140+UR16+0x580], R205 ;  /* 0x000580cd8c007988 */ /* 0x000fe80008000410 */
[----:B------:R-:W-:Y:S04]  /*9ee0*/  STS.U16 [R140+UR16+0x980], R229 ;  /* 0x000980e58c007988 */ /* 0x000fe80008000410 */
[----:B------:R-:W-:Y:S04]  /*9ef0*/  STS.U16 [R140+UR16+0xd80], R158 ;  /* 0x000d809e8c007988 */ /* 0x000fe80008000410 */
[----:B------:R1:W-:Y:S04]  /*9f00*/  STS.U16 [R140+UR16+0x1180], R127 ;  /* 0x0011807f8c007988 */ /* 0x0003e80008000410 */
[----:B------:R-:W-:Y:S04]  /*9f10*/  STS.U16 [R140+UR16+0x1580], R252 ;  /* 0x001580fc8c007988 */ /* 0x000fe80008000410 */
[----:B------:R-:W-:Y:S04]  /*9f20*/  STS.U16 [R140+UR16+0x1980], R243 ;  /* 0x001980f38c007988 */ /* 0x000fe80008000410 */
[----:B------:R-:W-:Y:S01]  /*9f30*/  STS.U16 [R140+UR16+0x1d80], R236 ;  /* 0x001d80ec8c007988 */ /* 0x000fe20008000410 */
[----:B0-----:R-:W-:-:S03]  /*9f40*/  LOP3.LUT R141, R2, 0x40, RZ, 0x3c, !PT ;  /* 0x00000040028d7812 */ /* 0x001fc600078e3cff */
[----:B------:R-:W-:Y:S04]  /*9f50*/  STS.U16 [R140+UR16+0x2180], R226 ;  /* 0x002180e28c007988 */ /* 0x000fe80008000410 */
[----:B------:R-:W-:Y:S04]  /*9f60*/  STS.U16 [R140+UR16+0x2580], R219 ;  /* 0x002580db8c007988 */ /* 0x000fe80008000410 */
[----:B------:R-:W-:Y:S04]  /*9f70*/  STS.U16 [R140+UR16+0x2980], R211 ;  /* 0x002980d38c007988 */ /* 0x000fe80008000410 */
[----:B------:R-:W-:Y:S04]  /*9f80*/  STS.U16 [R140+UR16+0x2d80], R201 ;  /* 0x002d80c98c007988 */ /* 0x000fe80008000410 */
[----:B------:R-:W-:Y:S04]  /*9f90*/  STS.U16 [R140+UR16+0x3180], R185 ;  /* 0x003180b98c007988 */ /* 0x000fe80008000410 */
[----:B------:R-:W-:Y:S04]  /*9fa0*/  STS.U16 [R140+UR16+0x3580], R149 ;  /* 0x003580958c007988 */ /* 0x000fe80008000410 */
[----:B------:R-:W-:Y:S04]  /*9fb0*/  STS.U16 [R140+UR16+0x3980], R152 ;  /* 0x003980988c007988 */ /* 0x000fe80008000410 */
[----:B------:R-:W-:Y:S04]  /*9fc0*/  STS.U16 [R140+UR16+0x3d80], R161 ;  /* 0x003d80a18c007988 */ /* 0x000fe80008000410 */
[----:B-1----:R-:W2:Y:S04]  /*9fd0*/  LDL.LU R127, [R1+0x484] ;  /* 0x00048400017f7983 */ /* 0x002ea80000300800 */
[----:B------:R-:W2:Y:S04]  /*9fe0*/  LDL.LU R229, [R1+0x40c] ;  /* 0x00040c0001e57983 */ /* 0x000ea80000300800 */
[----:B------:R-:W2:Y:S04]  /*9ff0*/  LDL.LU R158, [R1+0x34] ;  /* 0x00003400019e7983 */ /* 0x000ea80000300800 */
[----:B---3--:R-:W-:Y:S04]  /*a000*/  STS.U16 [R141+UR16+0x200], R213 ;  /* 0x000200d58d007988 */ /* 0x008fe80008000410 */
[----:B----4-:R-:W-:Y:S04]  /*a010*/  STS.U16 [R141+UR16+0x600], R221 ;  /* 0x000600dd8d007988 */ /* 0x010fe80008000410 */
[----:B------:R0:W-:Y:S04]  /*a020*/  STS.U16 [R141+UR16+0xa00], R159 ;  /* 0x000a009f8d007988 */ /* 0x0001e80008000410 */
[----:B------:R1:W-:Y:S04]  /*a030*/  STS.U16 [R141+UR16+0xe00], R129 ;  /* 0x000e00818d007988 */ /* 0x0003e80008000410 */
[----:B------:R3:W-:Y:S04]  /*a040*/  STS.U16 [R141+UR16+0x1200], R128 ;  /* 0x001200808d007988 */ /* 0x0007e80008000410 */
[----:B0-----:R-:W4:Y:S04]  /*a050*/  LDL.LU R159, [R1+0x408] ;  /* 0x00040800019f7983 */ /* 0x001f280000300800 */
[----:B-1----:R-:W4:Y:S04]  /*a060*/  LDL.LU R129, [R1+0x480] ;  /* 0x0004800001817983 */ /* 0x002f280000300800 */
[----:B---3--:R-:W3:Y:S04]  /*a070*/  LDL.LU R128, [R1+0x47c] ;  /* 0x00047c0001807983 */ /* 0x008ee80000300800 */
[----:B------:R-:W-:Y:S04]  /*a080*/  STS.U16 [R141+UR16+0x1600], R251 ;  /* 0x001600fb8d007988 */ /* 0x000fe80008000410 */
        /* <DEDUP_REMOVED lines=11> */
[----:B--2---:R-:W-:Y:S04]  /*a140*/  STS.U16 [R140+UR16+0x280], R229 ;  /* 0x000280e58c007988 */ /* 0x004fe80008000410 */
[----:B------:R-:W-:Y:S04]  /*a150*/  STS.U16 [R140+UR16+0x680], R158 ;  /* 0x0006809e8c007988 */ /* 0x000fe80008000410 */
[----:B---3--:R0:W-:Y:S04]  /*a160*/  STS.U16 [R140+UR16+0xa80], R128 ;  /* 0x000a80808c007988 */ /* 0x0081e80008000410 */
[----:B------:R1:W-:Y:S04]  /*a170*/  STS.U16 [R140+UR16+0xe80], R130 ;  /* 0x000e80828c007988 */ /* 0x0003e80008000410 */
[----:B0-----:R-:W2:Y:S04]  /*a180*/  LDL.LU R128, [R1+0x478] ;  /* 0x0004780001807983 */ /* 0x001ea80000300800 */
[----:B-1----:R-:W3:Y:S04]  /*a190*/  LDL.LU R130, [R1+0x474] ;  /* 0x0004740001827983 */ /* 0x002ee80000300800 */
[----:B------:R0:W-:Y:S04]  /*a1a0*/  STS.U16 [R140+UR16+0x1280], R132 ;  /* 0x001280848c007988 */ /* 0x0001e80008000410 */
[----:B0-----:R-:W2:Y:S04]  /*a1b0*/  LDL.LU R132, [R1+0x470] ;  /* 0x0004700001847983 */ /* 0x001ea80000300800 */
        /* <DEDUP_REMOVED lines=12> */
[----:B----4-:R-:W-:Y:S01]  /*a280*/  STS.U16 [R141+UR16+0x300], R159 ;  /* 0x0003009f8d007988 */ /* 0x010fe20008000410 */
[----:B0-----:R-:W-:-:S03]  /*a290*/  LOP3.LUT R140, R2, 0x70, RZ, 0x3c, !PT ;  /* 0x00000070028c7812 */ /* 0x001fc600078e3cff */
[----:B---3--:R-:W-:Y:S04]  /*a2a0*/  STS.U16 [R141+UR16+0x700], R130 ;  /* 0x000700828d007988 */ /* 0x008fe80008000410 */
        /* <DEDUP_REMOVED lines=16> */
[----:B------:R-:W-:Y:S04]  /*a3b0*/  STS.U16 [R140+UR16+0xb80], R127 ;  /* 0x000b807f8c007988 */ /* 0x000fe80008000410 */
[----:B------:R-:W-:Y:S04]  /*a3c0*/  STS.U16 [R140+UR16+0xf80], R126 ;  /* 0x000f807e8c007988 */ /* 0x000fe80008000410 */
[----:B------:R0:W-:Y:S04]  /*a3d0*/  STS.U16 [R140+UR16+0x1380], R131 ;  /* 0x001380838c007988 */ /* 0x0001e80008000410 */
[----:B------:R-:W-:Y:S04]  /*a3e0*/  STS.U16 [R140+UR16+0x1780], R247 ;  /* 0x001780f78c007988 */ /* 0x000fe80008000410 */
[----:B------:R-:W-:Y:S01]  /*a3f0*/  STS.U16 [R140+UR16+0x1b80], R238 ;  /* 0x001b80ee8c007988 */ /* 0x000fe20008000410 */
[----:B0-----:R-:W0:Y:S03]  /*a400*/  LDC R131, c[0x0][0x238] ;  /* 0x00008e00ff837b82 */ /* 0x001e260000000800 */
[----:B------:R-:W2:Y:S04]  /*a410*/  LDL.LU R130, [R1+0x46c] ;  /* 0x00046c0001827983 */ /* 0x000ea80000300800 */
[----:B------:R-:W-:Y:S04]  /*a420*/  STS.U16 [R140+UR16+0x1f80], R230 ;  /* 0x001f80e68c007988 */ /* 0x000fe80008000410 */
[----:B------:R-:W3:Y:S04]  /*a430*/  LDL.LU R129, [R1+0x468] ;  /* 0x0004680001817983 */ /* 0x000ee80000300800 */
[----:B------:R-:W-:Y:S04]  /*a440*/  STS.U16 [R140+UR16+0x2380], R222 ;  /* 0x002380de8c007988 */ /* 0x000fe80008000410 */
[----:B------:R-:W4:Y:S04]  /*a450*/  LDL.LU R125, [R1+0x464] ;  /* 0x00046400017d7983 */ /* 0x000f280000300800 */
        /* <DEDUP_REMOVED lines=11> */
[----:B------:R1:W-:Y:S04]  /*a510*/  STS.U16 [R140+UR16+0x3f80], R188 ;  /* 0x003f80bc8c007988 */ /* 0x0003e80008000410 */
[----:B------:R-:W4:Y:S04]  /*a520*/  LDL R141, [R1+0x41c] ;  /* 0x00041c00018d7983 */ /* 0x000f280000100800 */
[----:B-1----:R-:W4:Y:S04]  /*a530*/  LDL.LU R140, [R1+0x400] ;  /* 0x00040000018c7983 */ /* 0x002f280000300800 */
[----:B------:R-:W4:Y:S01]  /*a540*/  LDL.LU R205, [R1+0x3f8] ;  /* 0x0003f80001cd7983 */ /* 0x000f220000300800 */
[----:B0-----:R-:W-:-:S03]  /*a550*/  IMAD.SHL.U32 R131, R131, 0x80, RZ ;  /* 0x0000008083837824 */ /* 0x001fc600078e00ff */
[----:B------:R-:W4:Y:S01]  /*a560*/  LDL.LU R213, [R1+0x3e0] ;  /* 0x0003e00001d57983 */ /* 0x000f220000300800 */
[----:B------:R-:W-:-:S03]  /*a570*/  IMAD.SHL.U32 R131, R131, 0x2, RZ ;  /* 0x0000000283837824 */ /* 0x000fc600078e00ff */
[----:B------:R-:W4:Y:S04]  /*a580*/  LDL.LU R189, [R1+0x3d8] ;  /* 0x0003d80001bd7983 */ /* 0x000f280000300800 */
[----:B------:R-:W4:Y:S04]  /*a590*/  LDL.LU R221, [R1+0x3fc] ;  /* 0x0003fc0001dd7983 */ /* 0x000f280000300800 */
[----:B------:R-:W4:Y:S04]  /*a5a0*/  LDL.LU R229, [R1+0x3d0] ;  /* 0x0003d00001e57983 */ /* 0x000f280000300800 */
[----:B------:R-:W4:Y:S04]  /*a5b0*/  LDL.LU R158, [R1+0x3f4] ;  /* 0x0003f400019e7983 */ /* 0x000f280000300800 */
[----:B------:R-:W4:Y:S04]  /*a5c0*/  LDL.LU R159, [R1+0x3c8] ;  /* 0x0003c800019f7983 */ /* 0x000f280000300800 */
[----:B------:R-:W4:Y:S04]  /*a5d0*/  LDL.LU R243, [R1+0x3ec] ;  /* 0x0003ec0001f37983 */ /* 0x000f280000300800 */
[----:B------:R-:W4:Y:S01]  /*a5e0*/  LDL.LU R252, [R1+0x3c0] ;  /* 0x0003c00001fc7983 */ /* 0x000f220000300800 */
[----:B--2---:R-:W-:-:S02]  /*a5f0*/  IADD3 R130, P6, R130, R131, RZ ;  /* 0x0000008382827210 */ /* 0x004fc40007fde0ff */
[-C--:B---3--:R-:W-:Y:S02]  /*a600*/  IADD3 R129, P5, R129, R131.reuse, RZ ;  /* 0x0000008381817210 */ /* 0x088fe40007fbe0ff */
[-C--:B----4-:R-:W-:Y:S02]  /*a610*/  IADD3 R140, P3, R140, R131.reuse, RZ ;  /* 0x000000838c8c7210 */ /* 0x090fe40007f7e0ff */
[----:B------:R-:W-:-:S03]  /*a620*/  IADD3 R205, P4, R205, R131, RZ ;  /* 0x00000083cdcd7210 */ /* 0x000fc60007f9e0ff */
[----:B------:R-:W-:Y:S04]  /*a630*/  STL [R1+0x400], R140 ;  /* 0x0004008c01007387 */ /* 0x000fe80000100800 */
[----:B------:R-:W2:Y:S04]  /*a640*/  LDL.LU R160, [R1+0x3e4] ;  /* 0x0003e40001a07983 */ /* 0x000ea80000300800 */
[----:B------:R-:W-:Y:S04]  /*a650*/  STL [R1+0x3f8], R205 ;  /* 0x0003f8cd01007387 */ /* 0x000fe80000100800 */
[----:B------:R-:W3:Y:S04]  /*a660*/  LDL.LU R150, [R1+0x3b8] ;  /* 0x0003b80001967983 */ /* 0x000ee80000300800 */
[----:B------:R0:W-:Y:S04]  /*a670*/  STL [R1+0x3f0], R129 ;  /* 0x0003f08101007387 */ /* 0x0001e80000100800 */
[----:B0-----:R-:W4:Y:S04]  /*a680*/  LDL.LU R129, [R1+0x44c] ;  /* 0x00044c0001817983 */ /* 0x001f280000300800 */
[----:B------:R-:W3:Y:S04]  /*a690*/  LDL.LU R151, [R1+0x3dc] ;  /* 0x0003dc0001977983 */ /* 0x000ee80000300800 */
[----:B------:R-:W3:Y:S04]  /*a6a0*/  LDL.LU R187, [R1+0x3b0] ;  /* 0x0003b00001bb7983 */ /* 0x000ee80000300800 */
[----:B------:R-:W3:Y:S04]  /*a6b0*/  LDL.LU R140, [R1+0x3d4] ;  /* 0x0003d400018c7983 */ /* 0x000ee80000300800 */
[----:B------:R0:W-:Y:S04]  /*a6c0*/  STL [R1+0x3e8], R130 ;  /* 0x0003e88201007387 */ /* 0x0001e80000100800 */
[----:B0-----:R-:W4:Y:S01]  /*a6d0*/  LDL.LU R130, [R1+0x448] ;  /* 0x0004480001827983 */ /* 0x001f220000300800 */
[----:B------:R-:W-:-:S03]  /*a6e0*/  IADD3 R125, P2, R125, R131, RZ ;  /* 0x000000837d7d7210 */ /* 0x000fc60007f5e0ff */
[----:B------:R-:W3:Y:S01]  /*a6f0*/  LDL.LU R203, [R1+0x3a8] ;  /* 0x0003a80001cb7983 */ /* 0x000ee20000300800 */
[----:B------:R-:W-:-:S03]  /*a700*/  IADD3 R213, P1, R213, R131, RZ ;  /* 0x00000083d5d57210 */ /* 0x000fc60007f3e0ff */
[----:B------:R-:W3:Y:S04]  /*a710*/  LDL.LU R212, [R1+0x3cc] ;  /* 0x0003cc0001d47983 */ /* 0x000ee80000300800 */
[----:B------:R-:W3:Y:S04]  /*a720*/  LDL.LU R220, [R1+0x3a0] ;  /* 0x0003a00001dc7983 */ /* 0x000ee80000300800 */
[----:B------:R-:W3:Y:S04]  /*a730*/  LDL.LU R205, [R1+0x3c4] ;  /* 0x0003c40001cd7983 */ /* 0x000ee80000300800 */
[----:B------:R-:W3:Y:S04]  /*a740*/  LDL.LU R228, [R1+0x398] ;  /* 0x0003980001e47983 */ /* 0x000ee80000300800 */
[----:B------:R-:W3:Y:S04]  /*a750*/  LDL.LU R237, [R1+0x3bc] ;  /* 0x0003bc0001ed7983 */ /* 0x000ee80000300800 */
[----:B------:R-:W3:Y:S04]  /*a760*/  LDL.LU R244, [R1+0x390] ;  /* 0x0003900001f47983 */ /* 0x000ee80000300800 */
[----:B------:R0:W-:Y:S04]  /*a770*/  STL [R1+0x3e0], R213 ;  /* 0x0003e0d501007387 */ /* 0x0001e80000100800 */
[----:B------:R-:W3:Y:S04]  /*a780*/  LDL.LU R157, [R1+0x3b4] ;  /* 0x0003b400019d7983 */ /* 0x000ee80000300800 */
[----:B0-----:R-:W3:Y:S01]  /*a790*/  LDL.LU R213, [R1+0x388] ;  /* 0x0003880001d57983 */ /* 0x001ee20000300800 */
[----:B------:R-:W-:-:S05]  /*a7a0*/  VIADD R139, R139, 0x1 ;  /* 0x000000018b8b7836 */ /* 0x000fca0000000000 */
[----:B------:R-:W-:Y:S01]  /*a7b0*/  ISETP.NE.U32.AND P0, PT, R139, R141, PT ;  /* 0x0000008d8b00720c */ /* 0x000fe20003f05070 */
[--C-:B----4-:R-:W-:Y:S01]  /*a7c0*/  IMAD.X R129, R129, 0x1, R130.reuse, P2 ;  /* 0x0000000181817824 */ /* 0x110fe200010e0682 */
[-C--:B------:R-:W-:Y:S01]  /*a7d0*/  IADD3 R189, P2, R189, R131.reuse, RZ ;  /* 0x00000083bdbd7210 */ /* 0x080fe20007f5e0ff */
[----:B------:R-:W-:Y:S01]  /*a7e0*/  IMAD.X R221, R221, 0x1, R130, P3 ;  /* 0x00000001dddd7824 */ /* 0x000fe200018e0682 */
[----:B------:R-:W-:-:S03]  /*a7f0*/  IADD3 R229, P3, R229, R131, RZ ;  /* 0x00000083e5e57210 */ /* 0x000fc60007f7e0ff */
[----:B------:R0:W-:Y:S01]  /*a800*/  STL [R1+0x3d8], R189 ;  /* 0x0003d8bd01007387 */ /* 0x0001e20000100800 */
[----:B------:R-:W-:-:S03]  /*a810*/  IMAD.X R158, R158, 0x1, R130, P4 ;  /* 0x000000019e9e7824 */ /* 0x000fc600020e0682 */
[----:B0-----:R-:W4:Y:S04]  /*a820*/  LDL.LU R189, [R1+0x3ac] ;  /* 0x0003ac0001bd7983 */ /* 0x001f280000300800 */
[----:B------:R0:W-:Y:S01]  /*a830*/  STL [R1+0x3fc], R221 ;  /* 0x0003fcdd01007387 */ /* 0x0001e20000100800 */
[----:B------:R-:W-:-:S03]  /*a840*/  IADD3 R159, P4, R159, R131, RZ ;  /* 0x000000839f9f7210 */ /* 0x000fc60007f9e0ff */
[----:B0-----:R-:W4:Y:S04]  /*a850*/  LDL.LU R221, [R1+0x380] ;  /* 0x0003800001dd7983 */ /* 0x001f280000300800 */
[----:B------:R0:W-:Y:S04]  /*a860*/  STL [R1+0x3d0], R229 ;  /* 0x0003d0e501007387 */ /* 0x0001e80000100800 */
[----:B0-----:R-:W4:Y:S04]  /*a870*/  LDL.LU R229, [R1+0x3a4] ;  /* 0x0003a40001e57983 */ /* 0x001f280000300800 */
[----:B------:R0:W-:Y:S04]  /*a880*/  STL [R1+0x3f4], R158 ;  /* 0x0003f49e01007387 */ /* 0x0001e80000100800 */
[----:B0-----:R-:W4:Y:S04]  /*a890*/  LDL.LU R158, [R1+0x378] ;  /* 0x00037800019e7983 */ /* 0x001f280000300800 */
[----:B------:R-:W4:Y:S04]  /*a8a0*/  LDL.LU R141, [R1+0x39c] ;  /* 0x00039c00018d7983 */ /* 0x000f280000300800 */
[----:B------:R0:W-:Y:S04]  /*a8b0*/  STL [R1+0x3c8], R159 ;  /* 0x0003c89f01007387 */ /* 0x0001e80000100800 */
[----:B0-----:R-:W4:Y:S01]  /*a8c0*/  LDL.LU R159, [R1+0x370] ;  /* 0x00037000019f7983 */ /* 0x001f220000300800 */
[--C-:B------:R-:W-:Y:S01]  /*a8d0*/  IMAD.X R243, R243, 0x1, R130.reuse, P5 ;  /* 0x00000001f3f37824 */ /* 0x100fe200028e0682 */
[-C--:B------:R-:W-:Y:S01]  /*a8e0*/  IADD3 R252, P5, R252, R131.reuse, RZ ;  /* 0x00000083fcfc7210 */ /* 0x080fe20007fbe0ff */
[--C-:B--2---:R-:W-:Y:S01]  /*a8f0*/  IMAD.X R160, R160, 0x1, R130.reuse, P6 ;  /* 0x00000001a0a07824 */ /* 0x104fe200030e0682 */
[-C--:B---3--:R-:W-:Y:S01]  /*a900*/  IADD3 R150, P6, R150, R131.reuse, RZ ;  /* 0x0000008396967210 */ /* 0x088fe20007fde0ff */
[--C-:B------:R-:W-:Y:S01]  /*a910*/  IMAD.X R140, R140, 0x1, R130.reuse, P2 ;  /* 0x000000018c8c7824 */ /* 0x100fe200010e0682 */
[----:B------:R-:W-:Y:S01]  /*a920*/  STL [R1+0x3ec], R243 ;  /* 0x0003ecf301007387 */ /* 0x000fe20000100800 */
[----:B------:R-:W-:Y:S01]  /*a930*/  IMAD.X R151, R151, 0x1, R130, P1 ;  /* 0x0000000197977824 */ /* 0x000fe200008e0682 */
[----:B------:R-:W-:-:S02]  /*a940*/  IADD3 R187, P1, R187, R131, RZ ;  /* 0x00000083bbbb7210 */ /* 0x000fc40007f3e0ff */
[----:B------:R-:W-:Y:S01]  /*a950*/  STL [R1+0x3c0], R252 ;  /* 0x0003c0fc01007387 */ /* 0x000fe20000100800 */
[----:B------:R-:W-:Y:S01]  /*a960*/  IADD3 R203, P2, R203, R131, RZ ;  /* 0x00000083cbcb7210 */ /* 0x000fe20007f5e0ff */
[--C-:B------:R-:W-:Y:S02]  /*a970*/  IMAD.X R205, R205, 0x1, R130.reuse, P4 ;  /* 0x00000001cdcd7824 */ /* 0x100fe400020e0682 */
[----:B------:R-:W-:Y:S01]  /*a980*/  STL [R1+0x3e4], R160 ;  /* 0x0003e4a001007387 */ /* 0x000fe20000100800 */
[----:B------:R-:W-:-:S03]  /*a990*/  IMAD.X R212, R212, 0x1, R130, P3 ;  /* 0x00000001d4d47824 */ /* 0x000fc600018e0682 */
[----:B------:R-:W-:Y:S01]  /*a9a0*/  STL [R1+0x3b8], R150 ;  /* 0x0003b89601007387 */ /* 0x000fe20000100800 */
[----:B------:R-:W-:-:S03]  /*a9b0*/  IADD3 R220, P3, R220, R131, RZ ;  /* 0x00000083dcdc7210 */ /* 0x000fc60007f7e0ff */
[----:B------:R0:W-:Y:S01]  /*a9c0*/  STL [R1+0x3d4], R140 ;  /* 0x0003d48c01007387 */ /* 0x0001e20000100800 */
[----:B------:R-:W-:-:S03]  /*a9d0*/  IADD3 R228, P4, R228, R131, RZ ;  /* 0x00000083e4e47210 */ /* 0x000fc60007f9e0ff */
[----:B------:R-:W-:Y:S01]  /*a9e0*/  STL [R1+0x3dc], R151 ;  /* 0x0003dc9701007387 */ /* 0x000fe20000100800 */
[--C-:B------:R-:W-:Y:S02]  /*a9f0*/  IMAD.X R237, R237, 0x1, R130.reuse, P5 ;  /* 0x00000001eded7824 */ /* 0x100fe400028e0682 */
[----:B------:R-:W-:Y:S01]  /*aa00*/  IMAD.X R157, R157, 0x1, R130, P6 ;  /* 0x000000019d9d7824 */ /* 0x000fe200030e0682 */
[----:B0-----:R-:W2:Y:S01]  /*aa10*/  LDL.LU R140, [R1+0x394] ;  /* 0x00039400018c7983 */ /* 0x001ea20000300800 */
[----:B------:R-:W-:-:S03]  /*aa20*/  IADD3 R213, P6, R213, R131, RZ ;  /* 0x00000083d5d57210 */ /* 0x000fc60007fde0ff */
[----:B------:R-:W-:Y:S01]  /*aa30*/  STL [R1+0x3b0], R187 ;  /* 0x0003b0bb01007387 */ /* 0x000fe20000100800 */
[----:B------:R-:W-:-:S03]  /*aa40*/  IADD3 R244, P5, R244, R131, RZ ;  /* 0x00000083f4f47210 */ /* 0x000fc60007fbe0ff */
[----:B------:R-:W-:Y:S04]  /*aa50*/  STL [R1+0x3a8], R203 ;  /* 0x0003a8cb01007387 */ /* 0x000fe80000100800 */
[----:B------:R0:W-:Y:S04]  /*aa60*/  STL [R1+0x3c4], R205 ;  /* 0x0003c4cd01007387 */ /* 0x0001e80000100800 */
[----:B------:R-:W-:Y:S04]  /*aa70*/  STL [R1+0x3cc], R212 ;  /* 0x0003ccd401007387 */ /* 0x000fe80000100800 */
[----:B0-----:R-:W3:Y:S04]  /*aa80*/  LDL.LU R205, [R1+0x368] ;  /* 0x0003680001cd7983 */ /* 0x001ee80000300800 */
[----:B------:R-:W-:Y:S04]  /*aa90*/  STL [R1+0x3a0], R220 ;  /* 0x0003a0dc01007387 */ /* 0x000fe80000100800 */
[----:B------:R-:W-:Y:S04]  /*aaa0*/  STL [R1+0x398], R228 ;  /* 0x000398e401007387 */ /* 0x000fe80000100800 */
[----:B------:R-:W-:Y:S04]  /*aab0*/  STL [R1+0x3bc], R237 ;  /* 0x0003bced01007387 */ /* 0x000fe80000100800 */
[----:B------:R0:W-:Y:S04]  /*aac0*/  STL [R1+0x388], R213 ;  /* 0x000388d501007387 */ /* 0x0001e80000100800 */
[----:B------:R-:W-:Y:S04]  /*aad0*/  STL [R1+0x390], R244 ;  /* 0x000390f401007387 */ /* 0x000fe80000100800 */
[----:B0-----:R-:W3:Y:S04]  /*aae0*/  LDL.LU R213, [R1+0x38c] ;  /* 0x00038c0001d57983 */ /* 0x001ee80000300800 */
[----:B------:R-:W-:Y:S01]  /*aaf0*/  STL [R1+0x3b4], R157 ;  /* 0x0003b49d01007387 */ /* 0x000fe20000100800 */
[----:B----4-:R-:W-:-:S05]  /*ab00*/  IMAD.X R189, R189, 0x1, R130, P1 ;  /* 0x00000001bdbd7824 */ /* 0x010fca00008e0682 */
[----:B------:R0:W-:Y:S01]  /*ab10*/  STL [R1+0x3ac], R189 ;  /* 0x0003acbd01007387 */ /* 0x0001e20000100800 */
[----:B------:R-:W-:-:S03]  /*ab20*/  IADD3 R221, P1, R221, R131, RZ ;  /* 0x00000083dddd7210 */ /* 0x000fc60007f3e0ff */
[----:B0-----:R-:W4:Y:S04]  /*ab30*/  LDL.LU R189, [R1+0x360] ;  /* 0x0003600001bd7983 */ /* 0x001f280000300800 */
[----:B------:R0:W-:Y:S01]  /*ab40*/  STL [R1+0x380], R221 ;  /* 0x000380dd01007387 */ /* 0x0001e20000100800 */
[----:B------:R-:W-:-:S03]  /*ab50*/  IMAD.X R229, R229, 0x1, R130, P2 ;  /* 0x00000001e5e57824 */ /* 0x000fc600010e0682 */
[----:B0-----:R-:W4:Y:S04]  /*ab60*/  LDL.LU R221, [R1+0x384] ;  /* 0x0003840001dd7983 */ /* 0x001f280000300800 */
[----:B------:R0:W-:Y:S01]  /*ab70*/  STL [R1+0x3a4], R229 ;  /* 0x0003a4e501007387 */ /* 0x0001e20000100800 */
[----:B------:R-:W-:-:S03]  /*ab80*/  IADD3 R158, P2, R158, R131, RZ ;  /* 0x000000839e9e7210 */ /* 0x000fc60007f5e0ff */
[----:B0-----:R-:W4:Y:S01]  /*ab90*/  LDL.LU R229, [R1+0x358] ;  /* 0x0003580001e57983 */ /* 0x001f220000300800 */
[----:B------:R-:W-:-:S03]  /*aba0*/  IMAD.X R141, R141, 0x1, R130, P3 ;  /* 0x000000018d8d7824 */ /* 0x000fc600018e0682 */
[----:B------:R0:W-:Y:S04]  /*abb0*/  STL [R1+0x378], R158 ;  /* 0x0003789e01007387 */ /* 0x0001e80000100800 */
[----:B0-----:R-:W4:Y:S01]  /*abc0*/  LDL.LU R158, [R1+0x37c] ;  /* 0x00037c00019e7983 */ /* 0x001f220000300800 */
[----:B------:R-:W-:-:S03]  /*abd0*/  IADD3 R159, P3, R159, R131, RZ ;  /* 0x000000839f9f7210 */ /* 0x000fc60007f7e0ff */
[----:B------:R-:W4:Y:S04]  /*abe0*/  LDL.LU R226, [R1+0x350] ;  /* 0x0003500001e27983 */ /* 0x000f280000300800 */
[----:B------:R-:W4:Y:S04]  /*abf0*/  LDL.LU R236, [R1+0x374] ;  /* 0x0003740001ec7983 */ /* 0x000f280000300800 */
[----:B------:R-:W-:Y:S04]  /*ac00*/  STL [R1+0x39c], R141 ;  /* 0x00039c8d01007387 */ /* 0x000fe80000100800 */
[----:B------:R-:W4:Y:S04]  /*ac10*/  LDL.LU R243, [R1+0x348] ;  /* 0x0003480001f37983 */ /* 0x000f280000300800 */
[----:B------:R0:W-:Y:S04]  /*ac20*/  STL [R1+0x370], R159 ;  /* 0x0003709f01007387 */ /* 0x0001e80000100800 */
[----:B------:R-:W4:Y:S04]  /*ac30*/  LDL.LU R252, [R1+0x36c] ;  /* 0x00036c0001fc7983 */ /* 0x000f280000300800 */
[----:B------:R-:W4:Y:S04]  /*ac40*/  LDL.LU R160, [R1+0x340] ;  /* 0x0003400001a07983 */ /* 0x000f280000300800 */
[----:B------:R-:W4:Y:S04]  /*ac50*/  LDL.LU R150, [R1+0x364] ;  /* 0x0003640001967983 */ /* 0x000f280000300800 */
[----:B------:R-:W4:Y:S04]  /*ac60*/  LDL.LU R151, [R1+0x338] ;  /* 0x0003380001977983 */ /* 0x000f280000300800 */
[----:B0-----:R-:W4:Y:S01]  /*ac70*/  LDL.LU R159, [R1+0x35c] ;  /* 0x00035c00019f7983 */ /* 0x001f220000300800 */
[----:B--2---:R-:W-:-:S03]  /*ac80*/  IMAD.X R140, R140, 0x1, R130, P4 ;  /* 0x000000018c8c7824 */ /* 0x004fc600020e0682 */
[----:B------:R-:W2:Y:S04]  /*ac90*/  LDL.LU R187, [R1+0x330] ;  /* 0x0003300001bb7983 */ /* 0x000ea80000300800 */
[----:B------:R-:W2:Y:S04]  /*aca0*/  LDL.LU R203, [R1+0x354] ;  /* 0x0003540001cb7983 */ /* 0x000ea80000300800 */
[----:B------:R-:W2:Y:S04]  /*acb0*/  LDL.LU R212, [R1+0x328] ;  /* 0x0003280001d47983 */ /* 0x000ea80000300800 */
[----:B------:R0:W-:Y:S01]  /*acc0*/  STL [R1+0x394], R140 ;  /* 0x0003948c01007387 */ /* 0x0001e20000100800 */
[----:B---3--:R-:W-:-:S03]  /*acd0*/  IADD3 R205, P4, R205, R131, RZ ;  /* 0x00000083cdcd7210 */ /* 0x008fc60007f9e0ff */
[----:B0-----:R-:W3:Y:S04]  /*ace0*/  LDL.LU R140, [R1+0x34c] ;  /* 0x00034c00018c7983 */ /* 0x001ee80000300800 */
[----:B------:R-:W3:Y:S04]  /*acf0*/  LDL.LU R220, [R1+0x320] ;  /* 0x0003200001dc7983 */ /* 0x000ee80000300800 */
[----:B------:R-:W3:Y:S04]  /*ad00*/  LDL.LU R228, [R1+0x344] ;  /* 0x0003440001e47983 */ /* 0x000ee80000300800 */
[----:B------:R-:W3:Y:S04]  /*ad10*/  LDL.LU R237, [R1+0x318] ;  /* 0x0003180001ed7983 */ /* 0x000ee80000300800 */
[----:B------:R0:W-:Y:S01]  /*ad20*/  STL [R1+0x368], R205 ;  /* 0x000368cd01007387 */ /* 0x0001e20000100800 */
[----:B------:R-:W-:-:S03]  /*ad30*/  IMAD.X R213, R213, 0x1, R130, P5 ;  /* 0x00000001d5d57824 */ /* 0x000fc600028e0682 */
[----:B------:R-:W3:Y:S04]  /*ad40*/  LDL.LU R244, [R1+0x33c] ;  /* 0x00033c0001f47983 */ /* 0x000ee80000300800 */
[----:B------:R-:W3:Y:S04]  /*ad50*/  LDL.LU R157, [R1+0x310] ;  /* 0x00031000019d7983 */ /* 0x000ee80000300800 */
[----:B0-----:R-:W3:Y:S04]  /*ad60*/  LDL.LU R205, [R1+0x334] ;  /* 0x0003340001cd7983 */ /* 0x001ee80000300800 */
[----:B------:R0:W-:Y:S04]  /*ad70*/  STL [R1+0x38c], R213 ;  /* 0x00038cd501007387 */ /* 0x0001e80000100800 */
[----:B0-----:R-:W3:Y:S01]  /*ad80*/  LDL.LU R213, [R1+0x308] ;  /* 0x0003080001d57983 */ /* 0x001ee20000300800 */
[----:B----4-:R-:W-:-:S05]  /*ad90*/  IADD3 R189, P5, R189, R131, RZ ;  /* 0x00000083bdbd7210 */ /* 0x010fca0007fbe0ff */
[----:B------:R0:W-:Y:S01]  /*ada0*/  STL [R1+0x360], R189 ;  /* 0x000360bd01007387 */ /* 0x0001e20000100800 */
[----:B------:R-:W-:-:S03]  /*adb0*/  IMAD.X R221, R221, 0x1, R130, P6 ;  /* 0x00000001dddd7824 */ /* 0x000fc600030e0682 */
[----:B0-----:R-:W4:Y:S04]  /*adc0*/  LDL.LU R189, [R1+0x32c] ;  /* 0x00032c0001bd7983 */ /* 0x001f280000300800 */
[----:B------:R0:W-:Y:S01]  /*add0*/  STL [R1+0x384], R221 ;  /* 0x000384dd01007387 */ /* 0x0001e20000100800 */
[----:B------:R-:W-:-:S03]  /*ade0*/  IADD3 R229, P6, R229, R131, RZ ;  /* 0x00000083e5e57210 */ /* 0x000fc60007fde0ff */
[----:B0-----:R-:W4:Y:S04]  /*adf0*/  LDL.LU R221, [R1+0x300] ;  /* 0x0003000001dd7983 */ /* 0x001f280000300800 */
[----:B------:R0:W-:Y:S01]  /*ae00*/  STL [R1+0x358], R229 ;  /* 0x000358e501007387 */ /* 0x0001e20000100800 */
[----:B------:R-:W-:-:S03]  /*ae10*/  IMAD.X R158, R158, 0x1, R130, P1 ;  /* 0x000000019e9e7824 */ /* 0x000fc600008e0682 */
[----:B0-----:R-:W4:Y:S01]  /*ae20*/  LDL.LU R229, [R1+0x324] ;  /* 0x0003240001e57983 */ /* 0x001f220000300800 */
[----:B------:R-:W-:-:S03]  /*ae30*/  IADD3 R226, P1, R226, R131, RZ ;  /* 0x00000083e2e27210 */ /* 0x000fc60007f3e0ff */
[----:B------:R-:W4:Y:S01]  /*ae40*/  LDL.LU R141, [R1+0x2f8] ;  /* 0x0002f800018d7983 */ /* 0x000f220000300800 */
[----:B------:R-:W-:-:S03]  /*ae50*/  IMAD.X R236, R236, 0x1, R130, P2 ;  /* 0x00000001ecec7824 */ /* 0x000fc600010e0682 */
[----:B------:R0:W-:Y:S01]  /*ae60*/  STL [R1+0x37c], R158 ;  /* 0x00037c9e01007387 */ /* 0x0001e20000100800 */
[----:B------:R-:W-:-:S03]  /*ae70*/  IADD3 R243, P2, R243, R131, RZ ;  /* 0x00000083f3f37210 */ /* 0x000fc60007f5e0ff */
[----:B0-----:R-:W4:Y:S01]  /*ae80*/  LDL.LU R158, [R1+0x31c] ;  /* 0x00031c00019e7983 */ /* 0x001f220000300800 */
[----:B------:R-:W-:-:S03]  /*ae90*/  IMAD.X R252, R252, 0x1, R130, P3 ;  /* 0x00000001fcfc7824 */ /* 0x000fc600018e0682 */
[----:B------:R-:W-:Y:S01]  /*aea0*/  STL [R1+0x350], R226 ;  /* 0x000350e201007387 */ /* 0x000fe20000100800 */
[----:B------:R-:W-:-:S03]  /*aeb0*/  IADD3 R160, P3, R160, R131, RZ ;  /* 0x00000083a0a07210 */ /* 0x000fc60007f7e0ff */
[----:B------:R-:W-:Y:S01]  /*aec0*/  STL [R1+0x374], R236 ;  /* 0x000374ec01007387 */ /* 0x000fe20000100800 */
[----:B------:R-:W-:-:S03]  /*aed0*/  IMAD.X R150, R150, 0x1, R130, P4 ;  /* 0x0000000196967824 */ /* 0x000fc600020e0682 */
[----:B------:R-:W-:Y:S04]  /*aee0*/  STL [R1+0x348], R243 ;  /* 0x000348f301007387 */ /* 0x000fe80000100800 */
[----:B------:R-:W-:Y:S01]  /*aef0*/  STL [R1+0x36c], R252 ;  /* 0x00036cfc01007387 */ /* 0x000fe20000100800 */
[----:B------:R-:W-:-:S03]  /*af00*/  IMAD.X R159, R159, 0x1, R130, P5 ;  /* 0x000000019f9f7824 */ /* 0x000fc600028e0682 */
[----:B------:R-:W-:Y:S04]  /*af10*/  STL [R1+0x340], R160 ;  /* 0x000340a001007387 */ /* 0x000fe80000100800 */
[----:B------:R0:W-:Y:S04]  /*af20*/  STL [R1+0x35c], R159 ;  /* 0x00035c9f01007387 */ /* 0x0001e80000100800 */
[----:B------:R-:W-:Y:S04]  /*af30*/  STL [R1+0x364], R150 ;  /* 0x0003649601007387 */ /* 0x000fe80000100800 */
[----:B0-----:R-:W4:Y:S01]  /*af40*/  LDL.LU R159, [R1+0x2f0] ;  /* 0x0002f000019f7983 */ /* 0x001f220000300800 */
[----:B------:R-:W-:-:S02]  /*af50*/  IADD3 R151, P4, R151, R131, RZ ;  /* 0x0000008397977210 */ /* 0x000fc40007f9e0ff */
[-C--:B--2---:R-:W-:Y:S01]  /*af60*/  IADD3 R187, P5, R187, R131.reuse, RZ ;  /* 0x00000083bbbb7210 */ /* 0x084fe20007fbe0ff */
[--C-:B------:R-:W-:Y:S01]  /*af70*/  IMAD.X R203, R203, 0x1, R130.reuse, P6 ;  /* 0x00000001cbcb7824 */ /* 0x100fe200030e0682 */
[----:B------:R-:W-:Y:S01]  /*af80*/  IADD3 R212, P6, R212, R131, RZ ;  /* 0x00000083d4d47210 */ /* 0x000fe20007fde0ff */
[----:B------:R-:W-:Y:S01]  /*af90*/  STL [R1+0x338], R151 ;  /* 0x0003389701007387 */ /* 0x000fe20000100800 */
[----:B---3--:R-:W-:-:S03]  /*afa0*/  IMAD.X R140, R140, 0x1, R130, P1 ;  /* 0x000000018c8c7824 */ /* 0x008fc600008e0682 */
[----:B------:R-:W-:Y:S01]  /*afb0*/  STL [R1+0x330], R187 ;  /* 0x000330bb01007387 */ /* 0x000fe20000100800 */
[----:B------:R-:W-:-:S03]  /*afc0*/  IADD3 R220, P1, R220, R131, RZ ;  /* 0x00000083dcdc7210 */ /* 0x000fc60007f3e0ff */
[----:B------:R0:W-:Y:S01]  /*afd0*/  STL [R1+0x34c], R140 ;  /* 0x00034c8c01007387 */ /* 0x0001e20000100800 */
[----:B------:R-:W-:-:S03]  /*afe0*/  IMAD.X R228, R228, 0x1, R130, P2 ;  /* 0x00000001e4e47824 */ /* 0x000fc600010e0682 */
[----:B------:R-:W-:Y:S01]  /*aff0*/  STL [R1+0x354], R203 ;  /* 0x000354cb01007387 */ /* 0x000fe20000100800 */
[----:B------:R-:W-:-:S03]  /*b000*/  IADD3 R237, P2, R237, R131, RZ ;  /* 0x00000083eded7210 */ /* 0x000fc60007f5e0ff */
[----:B0-----:R-:W2:Y:S04]  /*b010*/  LDL.LU R140, [R1+0x314] ;  /* 0x00031400018c7983 */ /* 0x001ea80000300800 */
[----:B------:R-:W-:Y:S01]  /*b020*/  STL [R1+0x328], R212 ;  /* 0x000328d401007387 */ /* 0x000fe20000100800 */
[----:B------:R-:W-:-:S03]  /*b030*/  IMAD.X R244, R244, 0x1, R130, P3 ;  /* 0x00000001f4f47824 */ /* 0x000fc600018e0682 */
[----:B------:R-:W-:Y:S01]  /*b040*/  STL [R1+0x320], R220 ;  /* 0x000320dc01007387 */ /* 0x000fe20000100800 */
[-C--:B------:R-:W-:Y:S01]  /*b050*/  IADD3 R157, P3, R157, R131.reuse, RZ ;  /* 0x000000839d9d7210 */ /* 0x080fe20007f7e0ff */
[----:B------:R-:W-:Y:S02]  /*b060*/  IMAD.X R205, R205, 0x1, R130, P4 ;  /* 0x00000001cdcd7824 */ /* 0x000fe400020e0682 */
[----:B------:R-:W-:Y:S04]  /*b070*/  STL [R1+0x344], R228 ;  /* 0x000344e401007387 */ /* 0x000fe80000100800 */
[----:B------:R-:W-:Y:S04]  /*b080*/  STL [R1+0x318], R237 ;  /* 0x000318ed01007387 */ /* 0x000fe80000100800 */
[----:B------:R0:W-:Y:S01]  /*b090*/  STL [R1+0x334], R205 ;  /* 0x000334cd01007387 */ /* 0x0001e20000100800 */
[----:B------:R-:W-:-:S03]  /*b0a0*/  IADD3 R213, P4, R213, R131, RZ ;  /* 0x00000083d5d57210 */ /* 0x000fc60007f9e0ff */
[----:B------:R-:W-:Y:S04]  /*b0b0*/  STL [R1+0x33c], R244 ;  /* 0x00033cf401007387 */ /* 0x000fe80000100800 */
[----:B0-----:R-:W3:Y:S04]  /*b0c0*/  LDL.LU R205, [R1+0x2e8] ;  /* 0x0002e80001cd7983 */ /* 0x001ee80000300800 */
[----:B------:R-:W-:Y:S04]  /*b0d0*/  STL [R1+0x310], R157 ;  /* 0x0003109d01007387 */ /* 0x000fe80000100800 */
[----:B------:R0:W-:Y:S04]  /*b0e0*/  STL [R1+0x308], R213 ;  /* 0x000308d501007387 */ /* 0x0001e80000100800 */
[----:B0-----:R-:W3:Y:S01]  /*b0f0*/  LDL.LU R213, [R1+0x30c] ;  /* 0x00030c0001d57983 */ /* 0x001ee20000300800 */
[----:B----4-:R-:W-:-:S05]  /*b100*/  IMAD.X R189, R189, 0x1, R130, P5 ;  /* 0x00000001bdbd7824 */ /* 0x010fca00028e0682 */
[----:B------:R0:W-:Y:S01]  /*b110*/  STL [R1+0x32c], R189 ;  /* 0x00032cbd01007387 */ /* 0x0001e20000100800 */
[----:B------:R-:W-:-:S03]  /*b120*/  IADD3 R221, P5, R221, R131, RZ ;  /* 0x00000083dddd7210 */ /* 0x000fc60007fbe0ff */
[----:B0-----:R-:W4:Y:S04]  /*b130*/  LDL.LU R189, [R1+0x2e0] ;  /* 0x0002e00001bd7983 */ /* 0x001f280000300800 */
[----:B------:R0:W-:Y:S01]  /*b140*/  STL [R1+0x300], R221 ;  /* 0x000300dd01007387 */ /* 0x0001e20000100800 */
[----:B------:R-:W-:-:S03]  /*b150*/  IMAD.X R229, R229, 0x1, R130, P6 ;  /* 0x00000001e5e57824 */ /* 0x000fc600030e0682 */
[----:B0-----:R-:W4:Y:S01]  /*b160*/  LDL.LU R221, [R1+0x304] ;  /* 0x0003040001dd7983 */ /* 0x001f220000300800 */
[----:B------:R-:W-:-:S03]  /*b170*/  IADD3 R141, P6, R141, R131, RZ ;  /* 0x000000838d8d7210 */ /* 0x000fc60007fde0ff */
[----:B------:R0:W-:Y:S04]  /*b180*/  STL [R1+0x324], R229 ;  /* 0x000324e501007387 */ /* 0x0001e80000100800 */
[----:B0-----:R-:W4:Y:S01]  /*b190*/  LDL.LU R229, [R1+0x2d8] ;  /* 0x0002d80001e57983 */ /* 0x001f220000300800 */
[----:B------:R-:W-:-:S03]  /*b1a0*/  IMAD.X R158, R158, 0x1, R130, P1 ;  /* 0x000000019e9e7824 */ /* 0x000fc600008e0682 */
        /* <DEDUP_REMOVED lines=8> */
[----:B------:R-:W4:Y:S01]  /*b230*/  LDL.LU R151, [R1+0x2e4] ;  /* 0x0002e40001977983 */ /* 0x000f220000300800 */
[----:B------:R-:W-:-:S03]  /*b240*/  IADD3 R159, P1, R159, R131, RZ ;  /* 0x000000839f9f7210 */ /* 0x000fc60007f3e0ff */
[----:B0-----:R-:W4:Y:S04]  /*b250*/  LDL.LU R158, [R1+0x2b8] ;  /* 0x0002b800019e7983 */ /* 0x001f280000300800 */
[----:B------:R-:W4:Y:S04]  /*b260*/  LDL.LU R187, [R1+0x2dc] ;  /* 0x0002dc0001bb7983 */ /* 0x000f280000300800 */
[----:B------:R-:W4:Y:S04]  /*b270*/  LDL.LU R203, [R1+0x2b0] ;  /* 0x0002b00001cb7983 */ /* 0x000f280000300800 */
[----:B------:R-:W4:Y:S04]  /*b280*/  LDL.LU R212, [R1+0x2d4] ;  /* 0x0002d40001d47983 */ /* 0x000f280000300800 */
[----:B------:R0:W-:Y:S04]  /*b290*/  STL [R1+0x2f0], R159 ;  /* 0x0002f09f01007387 */ /* 0x0001e80000100800 */
[----:B0-----:R-:W4:Y:S01]  /*b2a0*/  LDL.LU R159, [R1+0x2a8] ;  /* 0x0002a800019f7983 */ /* 0x001f220000300800 */
[----:B--2---:R-:W-:-:S03]  /*b2b0*/  IMAD.X R140, R140, 0x1, R130, P2 ;  /* 0x000000018c8c7824 */ /* 0x004fc600010e0682 */
[----:B------:R-:W2:Y:S04]  /*b2c0*/  LDL.LU R220, [R1+0x2cc] ;  /* 0x0002cc0001dc7983 */ /* 0x000ea80000300800 */
[----:B------:R-:W2:Y:S04]  /*b2d0*/  LDL.LU R228, [R1+0x2a0] ;  /* 0x0002a00001e47983 */ /* 0x000ea80000300800 */
[----:B------:R-:W2:Y:S04]  /*b2e0*/  LDL.LU R237, [R1+0x2c4] ;  /* 0x0002c40001ed7983 */ /* 0x000ea80000300800 */
[----:B------:R-:W-:Y:S04]  /*b2f0*/  STL [R1+0x314], R140 ;  /* 0x0003148c01007387 */ /* 0x000fe80000100800 */
[----:B------:R-:W2:Y:S04]  /*b300*/  LDL.LU R244, [R1+0x298] ;  /* 0x0002980001f47983 */ /* 0x000ea80000300800 */
[----:B------:R-:W2:Y:S04]  /*b310*/  LDL.LU R157, [R1+0x2bc] ;  /* 0x0002bc00019d7983 */ /* 0x000ea80000300800 */
[----:B------:R-:W2:Y:S01]  /*b320*/  LDL.LU R141, [R1+0x290] ;  /* 0x00029000018d7983 */ /* 0x000ea20000300800 */
[----:B---3--:R-:W-:-:S05]  /*b330*/  IADD3 R205, P2, R205, R131, RZ ;  /* 0x00000083cdcd7210 */ /* 0x008fca0007f5e0ff */
[----:B------:R0:W-:Y:S04]  /*b340*/  STL [R1+0x2e8], R205 ;  /* 0x0002e8cd01007387 */ /* 0x0001e80000100800 */
[----:B0-----:R-:W3:Y:S01]  /*b350*/  LDL.LU R205, [R1+0x2b4] ;  /* 0x0002b40001cd7983 */ /* 0x001ee20000300800 */
[----:B------:R-:W-:-:S05]  /*b360*/  IMAD.X R213, R213, 0x1, R130, P3 ;  /* 0x00000001d5d57824 */ /* 0x000fca00018e0682 */
        /* <DEDUP_REMOVED lines=8> */
[----:B0-----:R-:W4:Y:S01]  /*b3f0*/  LDL.LU R221, [R1+0x280] ;  /* 0x0002800001dd7983 */ /* 0x001f220000300800 */
[----:B------:R-:W-:-:S03]  /*b400*/  IMAD.X R226, R226, 0x1, R130, P5 ;  /* 0x00000001e2e27824 */ /* 0x000fc600028e0682 */
[----:B------:R-:W4:Y:S01]  /*b410*/  LDL.LU R140, [R1+0x2a4] ;  /* 0x0002a400018c7983 */ /* 0x000f220000300800 */
[----:B------:R-:W-:-:S03]  /*b420*/  IADD3 R236, P5, R236, R131, RZ ;  /* 0x00000083ecec7210 */ /* 0x000fc60007fbe0ff */
[----:B------:R0:W-:Y:S01]  /*b430*/  STL [R1+0x2d8], R229 ;  /* 0x0002d8e501007387 */ /* 0x0001e20000100800 */
[----:B------:R-:W-:-:S03]  /*b440*/  IMAD.X R243, R243, 0x1, R130, P6 ;  /* 0x00000001f3f37824 */ /* 0x000fc600030e0682 */
[----:B0-----:R-:W4:Y:S01]  /*b450*/  LDL.LU R229, [R1+0x278] ;  /* 0x0002780001e57983 */ /* 0x001f220000300800 */
[----:B------:R-:W-:-:S03]  /*b460*/  IADD3 R252, P6, R252, R131, RZ ;  /* 0x00000083fcfc7210 */ /* 0x000fc60007fde0ff */
[----:B------:R-:W-:Y:S01]  /*b470*/  STL [R1+0x2fc], R226 ;  /* 0x0002fce201007387 */ /* 0x000fe20000100800 */
[----:B------:R-:W-:-:S03]  /*b480*/  IMAD.X R160, R160, 0x1, R130, P1 ;  /* 0x00000001a0a07824 */ /* 0x000fc600008e0682 */
[----:B------:R-:W-:Y:S01]  /*b490*/  STL [R1+0x2d0], R236 ;  /* 0x0002d0ec01007387 */ /* 0x000fe20000100800 */
[----:B------:R-:W-:-:S03]  /*b4a0*/  IADD3 R150, P1, R150, R131, RZ ;  /* 0x0000008396967210 */ /* 0x000fc60007f3e0ff */
[----:B------:R-:W-:Y:S01]  /*b4b0*/  STL [R1+0x2f4], R243 ;  /* 0x0002f4f301007387 */ /* 0x000fe20000100800 */
[----:B------:R-:W-:-:S03]  /*b4c0*/  IMAD.X R151, R151, 0x1, R130, P2 ;  /* 0x0000000197977824 */ /* 0x000fc600010e0682 */
[----:B------:R-:W-:Y:S01]  /*b4d0*/  STL [R1+0x2c8], R252 ;  /* 0x0002c8fc01007387 */ /* 0x000fe20000100800 */
[----:B------:R-:W-:-:S03]  /*b4e0*/  IADD3 R158, P2, R158, R131, RZ ;  /* 0x000000839e9e7210 */ /* 0x000fc60007f5e0ff */
[----:B------:R-:W-:Y:S01]  /*b4f0*/  STL [R1+0x2ec], R160 ;  /* 0x0002eca001007387 */ /* 0x000fe20000100800 */
[----:B------:R-:W-:-:S03]  /*b500*/  IMAD.X R187, R187, 0x1, R130, P3 ;  /* 0x00000001bbbb7824 */ /* 0x000fc600018e0682 */
[----:B------:R0:W-:Y:S01]  /*b510*/  STL [R1+0x2b8], R158 ;  /* 0x0002b89e01007387 */ /* 0x0001e20000100800 */
[----:B------:R-:W-:-:S03]  /*b520*/  IADD3 R203, P3, R203, R131, RZ ;  /* 0x00000083cbcb7210 */ /* 0x000fc60007f7e0ff */
[----:B------:R-:W-:Y:S01]  /*b530*/  STL [R1+0x2c0], R150 ;  /* 0x0002c09601007387 */ /* 0x000fe20000100800 */
[----:B------:R-:W-:-:S03]  /*b540*/  IMAD.X R212, R212, 0x1, R130, P4 ;  /* 0x00000001d4d47824 */ /* 0x000fc600020e0682 */
[----:B0-----:R-:W4:Y:S04]  /*b550*/  LDL.LU R158, [R1+0x29c] ;  /* 0x00029c00019e7983 */ /* 0x001f280000300800 */
[----:B------:R-:W-:Y:S01]  /*b560*/  STL [R1+0x2e4], R151 ;  /* 0x0002e49701007387 */ /* 0x000fe20000100800 */
[----:B------:R-:W-:-:S03]  /*b570*/  IADD3 R159, P4, R159, R131, RZ ;  /* 0x000000839f9f7210 */ /* 0x000fc60007f9e0ff */
[----:B------:R-:W-:Y:S04]  /*b580*/  STL [R1+0x2dc], R187 ;  /* 0x0002dcbb01007387 */ /* 0x000fe80000100800 */
[----:B------:R0:W-:Y:S04]  /*b590*/  STL [R1+0x2a8], R159 ;  /* 0x0002a89f01007387 */ /* 0x0001e80000100800 */
[----:B------:R-:W-:Y:S04]  /*b5a0*/  STL [R1+0x2b0], R203 ;  /* 0x0002b0cb01007387 */ /* 0x000fe80000100800 */
[----:B0-----:R-:W4:Y:S01]  /*b5b0*/  LDL.LU R159, [R1+0x270] ;  /* 0x00027000019f7983 */ /* 0x001f220000300800 */
[--C-:B--2---:R-:W-:Y:S01]  /*b5c0*/  IMAD.X R220, R220, 0x1, R130.reuse, P5 ;  /* 0x00000001dcdc7824 */ /* 0x104fe200028e0682 */
[-C--:B------:R-:W-:Y:S01]  /*b5d0*/  IADD3 R228, P5, R228, R131.reuse, RZ ;  /* 0x00000083e4e47210 */ /* 0x080fe20007fbe0ff */
[----:B------:R-:W-:Y:S01]  /*b5e0*/  IMAD.X R237, R237, 0x1, R130, P6 ;  /* 0x00000001eded7824 */ /* 0x000fe200030e0682 */
[----:B------:R-:W-:Y:S01]  /*b5f0*/  STL [R1+0x2d4], R212 ;  /* 0x0002d4d401007387 */ /* 0x000fe20000100800 */
[----:B------:R-:W-:-:S03]  /*b600*/  IADD3 R244, P6, R244, R131, RZ ;  /* 0x00000083f4f47210 */ /* 0x000fc60007fde0ff */
[----:B------:R-:W-:Y:S01]  /*b610*/  STL [R1+0x2cc], R220 ;  /* 0x0002ccdc01007387 */ /* 0x000fe20000100800 */
[----:B------:R-:W-:-:S03]  /*b620*/  IMAD.X R157, R157, 0x1, R130, P1 ;  /* 0x000000019d9d7824 */ /* 0x000fc600008e0682 */
[----:B------:R-:W-:Y:S01]  /*b630*/  STL [R1+0x2a0], R228 ;  /* 0x0002a0e401007387 */ /* 0x000fe20000100800 */
[----:B------:R-:W-:-:S03]  /*b640*/  IADD3 R141, P1, R141, R131, RZ ;  /* 0x000000838d8d7210 */ /* 0x000fc60007f3e0ff */
[----:B------:R-:W-:Y:S04]  /*b650*/  STL [R1+0x2c4], R237 ;  /* 0x0002c4ed01007387 */ /* 0x000fe80000100800 */
[----:B------:R-:W-:Y:S04]  /*b660*/  STL [R1+0x298], R244 ;  /* 0x000298f401007387 */ /* 0x000fe80000100800 */
[----:B------:R-:W-:Y:S01]  /*b670*/  STL [R1+0x2bc], R157 ;  /* 0x0002bc9d01007387 */ /* 0x000fe20000100800 */
[----:B---3--:R-:W-:-:S05]  /*b680*/  IMAD.X R205, R205, 0x1, R130, P2 ;  /* 0x00000001cdcd7824 */ /* 0x008fca00010e0682 */
[----:B------:R0:W-:Y:S04]  /*b690*/  STL [R1+0x2b4], R205 ;  /* 0x0002b4cd01007387 */ /* 0x0001e80000100800 */
[----:B------:R-:W-:Y:S04]  /*b6a0*/  STL [R1+0x290], R141 ;  /* 0x0002908d01007387 */ /* 0x000fe80000100800 */
[----:B0-----:R-:W2:Y:S01]  /*b6b0*/  LDL.LU R205, [R1+0x294] ;  /* 0x0002940001cd7983 */ /* 0x001ea20000300800 */
[----:B------:R-:W-:-:S05]  /*b6c0*/  IADD3 R213, P2, R213, R131, RZ ;  /* 0x00000083d5d57210 */ /* 0x000fca0007f5e0ff */
[----:B------:R0:W-:Y:S04]  /*b6d0*/  STL [R1+0x288], R213 ;  /* 0x000288d501007387 */ /* 0x0001e80000100800 */
[----:B0-----:R-:W3:Y:S01]  /*b6e0*/  LDL.LU R213, [R1+0x268] ;  /* 0x0002680001d57983 */ /* 0x001ee20000300800 */
[----:B----4-:R-:W-:-:S05]  /*b6f0*/  IMAD.X R189, R189, 0x1, R130, P3 ;  /* 0x00000001bdbd7824 */ /* 0x010fca00018e0682 */
        /* <DEDUP_REMOVED lines=16> */
[----:B------:R-:W-:-:S03]  /*b800*/  IMAD.X R158, R158, 0x1, R130, P5 ;  /* 0x000000019e9e7824 */ /* 0x000fc600028e0682 */
[----:B0-----:R-:W4:Y:S04]  /*b810*/  LDL.LU R229, [R1+0x240] ;  /* 0x0002400001e57983 */ /* 0x001f280000300800 */
[----:B------:R-:W4:Y:S04]  /*b820*/  LDL.LU R187, [R1+0x264] ;  /* 0x0002640001bb7983 */ /* 0x000f280000300800 */
[----:B------:R-:W4:Y:S04]  /*b830*/  LDL.LU R203, [R1+0x238] ;  /* 0x0002380001cb7983 */ /* 0x000f280000300800 */
[----:B------:R-:W4:Y:S04]  /*b840*/  LDL.LU R212, [R1+0x25c] ;  /* 0x00025c0001d47983 */ /* 0x000f280000300800 */
[----:B------:R0:W-:Y:S01]  /*b850*/  STL [R1+0x29c], R158 ;  /* 0x00029c9e01007387 */ /* 0x0001e20000100800 */
[----:B------:R-:W-:-:S03]  /*b860*/  IADD3 R159, P5, R159, R131, RZ ;  /* 0x000000839f9f7210 */ /* 0x000fc60007fbe0ff */
[----:B0-----:R-:W4:Y:S04]  /*b870*/  LDL.LU R158, [R1+0x230] ;  /* 0x00023000019e7983 */ /* 0x001f280000300800 */
[----:B------:R-:W4:Y:S04]  /*b880*/  LDL.LU R220, [R1+0x254] ;  /* 0x0002540001dc7983 */ /* 0x000f280000300800 */
[----:B------:R-:W4:Y:S04]  /*b890*/  LDL.LU R228, [R1+0x228] ;  /* 0x0002280001e47983 */ /* 0x000f280000300800 */
[----:B------:R-:W4:Y:S04]  /*b8a0*/  LDL.LU R237, [R1+0x24c] ;  /* 0x00024c0001ed7983 */ /* 0x000f280000300800 */
[----:B------:R0:W-:Y:S04]  /*b8b0*/  STL [R1+0x270], R159 ;  /* 0x0002709f01007387 */ /* 0x0001e80000100800 */
[----:B------:R-:W4:Y:S04]  /*b8c0*/  LDL.LU R244, [R1+0x220] ;  /* 0x0002200001f47983 */ /* 0x000f280000300800 */
[----:B------:R-:W4:Y:S04]  /*b8d0*/  LDL.LU R157, [R1+0x244] ;  /* 0x00024400019d7983 */ /* 0x000f280000300800 */
[----:B------:R-:W4:Y:S04]  /*b8e0*/  LDL.LU R140, [R1+0x218] ;  /* 0x00021800018c7983 */ /* 0x000f280000300800 */
[----:B0-----:R-:W4:Y:S01]  /*b8f0*/  LDL.LU R159, [R1+0x23c] ;  /* 0x00023c00019f7983 */ /* 0x001f220000300800 */
[----:B--2---:R-:W-:-:S05]  /*b900*/  IMAD.X R205, R205, 0x1, R130, P6 ;  /* 0x00000001cdcd7824 */ /* 0x004fca00030e0682 */
[----:B------:R0:W-:Y:S04]  /*b910*/  STL [R1+0x294], R205 ;  /* 0x000294cd01007387 */ /* 0x0001e80000100800 */
[----:B0-----:R-:W2:Y:S01]  /*b920*/  LDL.LU R205, [R1+0x210] ;  /* 0x0002100001cd7983 */ /* 0x001ea20000300800 */
[----:B---3--:R-:W-:-:S05]  /*b930*/  IADD3 R213, P6, R213, R131, RZ ;  /* 0x00000083d5d57210 */ /* 0x008fca0007fde0ff */
[----:B------:R0:W-:Y:S04]  /*b940*/  STL [R1+0x268], R213 ;  /* 0x000268d501007387 */ /* 0x0001e80000100800 */
[----:B0-----:R-:W3:Y:S01]  /*b950*/  LDL.LU R213, [R1+0x234] ;  /* 0x0002340001d57983 */ /* 0x001ee20000300800 */
[----:B----4-:R-:W-:-:S05]  /*b960*/  IMAD.X R189, R189, 0x1, R130, P1 ;  /* 0x00000001bdbd7824 */ /* 0x010fca00008e0682 */
        /* <DEDUP_REMOVED lines=35> */
[-C--:B------:R-:W-:Y:S01]  /*bba0*/  IADD3 R244, P3, R244, R131.reuse, RZ ;  /* 0x00000083f4f47210 */ /* 0x080fe20007f7e0ff */
[----:B------:R-:W-:Y:S02]  /*bbb0*/  IMAD.X R157, R157, 0x1, R130, P4 ;  /* 0x000000019d9d7824 */ /* 0x000fe400020e0682 */
[----:B------:R-:W-:Y:S01]  /*bbc0*/  STL [R1+0x254], R220 ;  /* 0x000254dc01007387 */ /* 0x000fe20000100800 */
[----:B------:R-:W-:-:S03]  /*bbd0*/  IADD3 R140, P4, R140, R131, RZ ;  /* 0x000000838c8c7210 */ /* 0x000fc60007f9e0ff */
[----:B------:R-:W-:Y:S01]  /*bbe0*/  STL [R1+0x228], R228 ;  /* 0x000228e401007387 */ /* 0x000fe20000100800 */
[----:B------:R-:W-:-:S03]  /*bbf0*/  IMAD.X R159, R159, 0x1, R130, P5 ;  /* 0x000000019f9f7824 */ /* 0x000fc600028e0682 */
[----:B------:R-:W-:Y:S04]  /*bc00*/  STL [R1+0x24c], R237 ;  /* 0x00024ced01007387 */ /* 0x000fe80000100800 */
[----:B------:R-:W-:Y:S04]  /*bc10*/  STL [R1+0x220], R244 ;  /* 0x000220f401007387 */ /* 0x000fe80000100800 */
[----:B------:R0:W-:Y:S04]  /*bc20*/  STL [R1+0x218], R140 ;  /* 0x0002188c01007387 */ /* 0x0001e80000100800 */
[----:B------:R-:W-:Y:S04]  /*bc30*/  STL [R1+0x244], R157 ;  /* 0x0002449d01007387 */ /* 0x000fe80000100800 */
[----:B0-----:R-:W4:Y:S04]  /*bc40*/  LDL.LU R140, [R1+0x21c] ;  /* 0x00021c00018c7983 */ /* 0x001f280000300800 */
[----:B------:R0:W-:Y:S04]  /*bc50*/  STL [R1+0x23c], R159 ;  /* 0x00023c9f01007387 */ /* 0x0001e80000100800 */
[----:B0-----:R-:W4:Y:S01]  /*bc60*/  LDL.LU R159, [R1+0x1f0] ;  /* 0x0001f000019f7983 */ /* 0x001f220000300800 */
[----:B--2---:R-:W-:-:S05]  /*bc70*/  IADD3 R205, P5, R205, R131, RZ ;  /* 0x00000083cdcd7210 */ /* 0x004fca0007fbe0ff */
[----:B------:R0:W-:Y:S01]  /*bc80*/  STL [R1+0x210], R205 ;  /* 0x000210cd01007387 */ /* 0x0001e20000100800 */
[----:B---3--:R-:W-:-:S03]  /*bc90*/  IMAD.X R213, R213, 0x1, R130, P6 ;  /* 0x00000001d5d57824 */ /* 0x008fc600030e0682 */
[----:B0-----:R-:W2:Y:S04]  /*bca0*/  LDL.LU R205, [R1+0x214] ;  /* 0x0002140001cd7983 */ /* 0x001ea80000300800 */
[----:B------:R0:W-:Y:S04]  /*bcb0*/  STL [R1+0x234], R213 ;  /* 0x000234d501007387 */ /* 0x0001e80000100800 */
[----:B0-----:R-:W3:Y:S01]  /*bcc0*/  LDL.LU R213, [R1+0x1e8] ;  /* 0x0001e80001d57983 */ /* 0x001ee20000300800 */
[----:B----4-:R-:W-:Y:S01]  /*bcd0*/  IADD3 R189, P6, R189, R131, RZ ;  /* 0x00000083bdbd7210 */ /* 0x010fe20007fde0ff */
[----:B------:R-:W-:-:S04]  /*bce0*/  IMAD.X R141, R141, 0x1, R130, P1 ;  /* 0x000000018d8d7824 */ /* 0x000fc800008e0682 */
        /* <DEDUP_REMOVED lines=28> */
[----:B------:R-:W-:Y:S01]  /*beb0*/  IMAD.X R140, R140, 0x1, R130, P3 ;  /* 0x000000018c8c7824 */ /* 0x000fe200018e0682 */
[----:B------:R-:W-:-:S05]  /*bec0*/  IADD3 R159, P3, R159, R131, RZ ;  /* 0x000000839f9f7210 */ /* 0x000fca0007f7e0ff */
[----:B------:R0:W-:Y:S04]  /*bed0*/  STL [R1+0x1f0], R159 ;  /* 0x0001f09f01007387 */ /* 0x0001e80000100800 */
[----:B0-----:R-:W4:Y:S01]  /*bee0*/  LDL.LU R159, [R1+0x1bc] ;  /* 0x0001bc00019f7983 */ /* 0x001f220000300800 */
[----:B--2---:R-:W-:-:S03]  /*bef0*/  IMAD.X R205, R205, 0x1, R130, P4 ;  /* 0x00000001cdcd7824 */ /* 0x004fc600020e0682 */
[----:B------:R-:W-:Y:S04]  /*bf00*/  STL [R1+0x21c], R140 ;  /* 0x00021c8c01007387 */ /* 0x000fe80000100800 */
[----:B------:R0:W-:Y:S01]  /*bf10*/  STL [R1+0x214], R205 ;  /* 0x000214cd01007387 */ /* 0x0001e20000100800 */
[----:B---3--:R-:W-:-:S03]  /*bf20*/  IADD3 R213, P4, R213, R131, RZ ;  /* 0x00000083d5d57210 */ /* 0x008fc60007f9e0ff */
[----:B0-----:R-:W2:Y:S04]  /*bf30*/  LDL.LU R205, [R1+0x190] ;  /* 0x0001900001cd7983 */ /* 0x001ea80000300800 */
[----:B------:R0:W-:Y:S04]  /*bf40*/  STL [R1+0x1e8], R213 ;  /* 0x0001e8d501007387 */ /* 0x0001e80000100800 */
[----:B0-----:R-:W3:Y:S04]  /*bf50*/  LDL.LU R213, [R1+0x1b4] ;  /* 0x0001b40001d57983 */ /* 0x001ee80000300800 */
[----:B------:R-:W3:Y:S01]  /*bf60*/  LDL.LU R140, [R1+0x188] ;  /* 0x00018800018c7983 */ /* 0x000ee20000300800 */
[----:B----4-:R-:W-:Y:S01]  /*bf70*/  IMAD.X R189, R189, 0x1, R130, P5 ;  /* 0x00000001bdbd7824 */ /* 0x010fe200028e0682 */
[----:B------:R-:W-:-:S04]  /*bf80*/  IADD3 R226, P5, R226, R131, RZ ;  /* 0x00000083e2e27210 */ /* 0x000fc80007fbe0ff */
        /* <DEDUP_REMOVED lines=11> */
[-C--:B------:R-:W-:Y:S01]  /*c040*/  IADD3 R151, P2, R151, R131.reuse, RZ ;  /* 0x0000008397977210 */ /* 0x080fe20007f5e0ff */
[----:B------:R-:W-:Y:S02]  /*c050*/  IMAD.X R221, R221, 0x1, R130, P3 ;  /* 0x00000001dddd7824 */ /* 0x000fe400018e0682 */
[----:B------:R-:W-:Y:S01]  /*c060*/  STL [R1+0x1d0], R160 ;  /* 0x0001d0a001007387 */ /* 0x000fe20000100800 */
[----:B------:R-:W-:-:S03]  /*c070*/  IADD3 R187, P3, R187, R131, RZ ;  /* 0x00000083bbbb7210 */ /* 0x000fc60007f7e0ff */
[----:B------:R0:W-:Y:S01]  /*c080*/  STL [R1+0x1ec], R221 ;  /* 0x0001ecdd01007387 */ /* 0x0001e20000100800 */
[----:B------:R-:W-:-:S03]  /*c090*/  IMAD.X R203, R203, 0x1, R130, P4 ;  /* 0x00000001cbcb7824 */ /* 0x000fc600020e0682 */
[----:B------:R-:W-:Y:S01]  /*c0a0*/  STL [R1+0x1f4], R150 ;  /* 0x0001f49601007387 */ /* 0x000fe20000100800 */
[----:B------:R-:W-:-:S03]  /*c0b0*/  IADD3 R212, P4, R212, R131, RZ ;  /* 0x00000083d4d47210 */ /* 0x000fc60007f9e0ff */
[----:B0-----:R-:W4:Y:S04]  /*c0c0*/  LDL.LU R221, [R1+0x180] ;  /* 0x0001800001dd7983 */ /* 0x001f280000300800 */
[----:B------:R-:W-:Y:S01]  /*c0d0*/  STL [R1+0x1c8], R151 ;  /* 0x0001c89701007387 */ /* 0x000fe20000100800 */
[----:B------:R-:W-:-:S03]  /*c0e0*/  IMAD.X R229, R229, 0x1, R130, P5 ;  /* 0x00000001e5e57824 */ /* 0x000fc600028e0682 */
        /* <DEDUP_REMOVED lines=15> */
[----:B------:R-:W-:Y:S04]  /*c1e0*/  STL [R1+0x1cc], R244 ;  /* 0x0001ccf401007387 */ /* 0x000fe80000100800 */
[----:B------:R-:W4:Y:S04]  /*c1f0*/  LDL.LU R226, [R1+0x178] ;  /* 0x0001780001e27983 */ /* 0x000f280000300800 */
[----:B------:R-:W-:Y:S04]  /*c200*/  STL [R1+0x1a0], R157 ;  /* 0x0001a09d01007387 */ /* 0x000fe80000100800 */
[----:B------:R0:W-:Y:S04]  /*c210*/  STL [R1+0x198], R158 ;  /* 0x0001989e01007387 */ /* 0x0001e80000100800 */
[----:B------:R-:W-:Y:S04]  /*c220*/  STL [R1+0x1c4], R141 ;  /* 0x0001c48d01007387 */ /* 0x000fe80000100800 */
[----:B0-----:R-:W4:Y:S01]  /*c230*/  LDL.LU R158, [R1+0x19c] ;  /* 0x00019c00019e7983 */ /* 0x001f220000300800 */
[----:B------:R-:W-:-:S05]  /*c240*/  IMAD.X R159, R159, 0x1, R130, P3 ;  /* 0x000000019f9f7824 */ /* 0x000fca00018e0682 */
[----:B------:R0:W-:Y:S04]  /*c250*/  STL [R1+0x1bc], R159 ;  /* 0x0001bc9f01007387 */ /* 0x0001e80000100800 */
[----:B0-----:R-:W4:Y:S01]  /*c260*/  LDL.LU R159, [R1+0x170] ;  /* 0x00017000019f7983 */ /* 0x001f220000300800 */
[----:B--2---:R-:W-:-:S05]  /*c270*/  IADD3 R205, P3, R205, R131, RZ ;  /* 0x00000083cdcd7210 */ /* 0x004fca0007f7e0ff */
[----:B------:R0:W-:Y:S01]  /*c280*/  STL [R1+0x190], R205 ;  /* 0x000190cd01007387 */ /* 0x0001e20000100800 */
[----:B---3--:R-:W-:-:S03]  /*c290*/  IMAD.X R213, R213, 0x1, R130, P4 ;  /* 0x00000001d5d57824 */ /* 0x008fc600020e0682 */
[----:B0-----:R-:W2:Y:S01]  /*c2a0*/  LDL.LU R205, [R1+0x194] ;  /* 0x0001940001cd7983 */ /* 0x001ea20000300800 */
[----:B------:R-:W-:-:S03]  /*c2b0*/  IADD3 R140, P4, R140, R131, RZ ;  /* 0x000000838c8c7210 */ /* 0x000fc60007f9e0ff */
[----:B------:R0:W-:Y:S04]  /*c2c0*/  STL [R1+0x1b4], R213 ;  /* 0x0001b4d501007387 */ /* 0x0001e80000100800 */
[----:B0-----:R-:W3:Y:S04]  /*c2d0*/  LDL.LU R213, [R1+0x168] ;  /* 0x0001680001d57983 */ /* 0x001ee80000300800 */
[----:B------:R-:W3:Y:S04]  /*c2e0*/  LDL.LU R236, [R1+0x18c] ;  /* 0x00018c0001ec7983 */ /* 0x000ee80000300800 */
[----:B------:R-:W3:Y:S04]  /*c2f0*/  LDL.LU R243, [R1+0x160] ;  /* 0x0001600001f37983 */ /* 0x000ee80000300800 */
[----:B------:R-:W-:Y:S04]  /*c300*/  STL [R1+0x188], R140 ;  /* 0x0001888c01007387 */ /* 0x000fe80000100800 */
[----:B------:R-:W3:Y:S01]  /*c310*/  LDL.LU R252, [R1+0x184] ;  /* 0x0001840001fc7983 */ /* 0x000ee20000300800 */
[----:B----4-:R-:W-:-:S05]  /*c320*/  IMAD.X R189, R189, 0x1, R130, P5 ;  /* 0x00000001bdbd7824 */ /* 0x010fca00028e0682 */
[----:B------:R-:W-:Y:S04]  /*c330*/  STL [R1+0x1ac], R189 ;  /* 0x0001acbd01007387 */ /* 0x000fe80000100800 */
[----:B------:R-:W4:Y:S04]  /*c340*/  LDL.LU R160, [R1+0x158] ;  /* 0x0001580001a07983 */ /* 0x000f280000300800 */
[----:B------:R-:W4:Y:S04]  /*c350*/  LDL.LU R150, [R1+0x17c] ;  /* 0x00017c0001967983 */ /* 0x000f280000300800 */
[----:B------:R-:W4:Y:S04]  /*c360*/  LDL.LU R151, [R1+0x150] ;  /* 0x0001500001977983 */ /* 0x000f280000300800 */
[----:B------:R-:W4:Y:S04]  /*c370*/  LDL.LU R187, [R1+0x174] ;  /* 0x0001740001bb7983 */ /* 0x000f280000300800 */
[----:B------:R-:W4:Y:S04]  /*c380*/  LDL.LU R203, [R1+0x148] ;  /* 0x0001480001cb7983 */ /* 0x000f280000300800 */
[----:B------:R-:W4:Y:S04]  /*c390*/  LDL.LU R212, [R1+0x16c] ;  /* 0x00016c0001d47983 */ /* 0x000f280000300800 */
[----:B------:R-:W4:Y:S04]  /*c3a0*/  LDL.LU R220, [R1+0x140] ;  /* 0x0001400001dc7983 */ /* 0x000f280000300800 */
[----:B------:R-:W4:Y:S01]  /*c3b0*/  LDL.LU R228, [R1+0x164] ;  /* 0x0001640001e47983 */ /* 0x000f220000300800 */
[----:B------:R-:W-:-:S05]  /*c3c0*/  IADD3 R221, P5, R221, R131, RZ ;  /* 0x00000083dddd7210 */ /* 0x000fca0007fbe0ff */
[----:B------:R0:W-:Y:S04]  /*c3d0*/  STL [R1+0x180], R221 ;  /* 0x000180dd01007387 */ /* 0x0001e80000100800 */
[----:B0-----:R-:W4:Y:S04]  /*c3e0*/  LDL.LU R221, [R1+0x138] ;  /* 0x0001380001dd7983 */ /* 0x001f280000300800 */
[----:B------:R-:W4:Y:S04]  /*c3f0*/  LDL.LU R237, [R1+0x15c] ;  /* 0x00015c0001ed7983 */ /* 0x000f280000300800 */
[----:B------:R-:W4:Y:S01]  /*c400*/  LDL.LU R244, [R1+0x130] ;  /* 0x0001300001f47983 */ /* 0x000f220000300800 */
[----:B------:R-:W-:-:S03]  /*c410*/  IMAD.X R229, R229, 0x1, R130, P6 ;  /* 0x00000001e5e57824 */ /* 0x000fc600030e0682 */
[----:B------:R-:W4:Y:S04]  /*c420*/  LDL.LU R157, [R1+0x154] ;  /* 0x00015400019d7983 */ /* 0x000f280000300800 */
[----:B------:R0:W-:Y:S04]  /*c430*/  STL [R1+0x1a4], R229 ;  /* 0x0001a4e501007387 */ /* 0x0001e80000100800 */
[----:B------:R-:W4:Y:S04]  /*c440*/  LDL.LU R141, [R1+0x128] ;  /* 0x00012800018d7983 */ /* 0x000f280000300800 */
[----:B------:R-:W4:Y:S04]  /*c450*/  LDL.LU R140, [R1+0x14c] ;  /* 0x00014c00018c7983 */ /* 0x000f280000300800 */
[----:B------:R-:W4:Y:S04]  /*c460*/  LDL.LU R189, [R1+0x120] ;  /* 0x0001200001bd7983 */ /* 0x000f280000300800 */
[----:B0-----:R-:W4:Y:S01]  /*c470*/  LDL.LU R229, [R1+0x144] ;  /* 0x0001440001e57983 */ /* 0x001f220000300800 */
[----:B------:R-:W-:Y:S01]  /*c480*/  IADD3 R226, P6, R226, R131, RZ ;  /* 0x00000083e2e27210 */ /* 0x000fe20007fde0ff */
[----:B------:R-:W-:-:S05]  /*c490*/  IMAD.X R158, R158, 0x1, R130, P1 ;  /* 0x000000019e9e7824 */ /* 0x000fca00008e0682 */
[----:B------:R0:W-:Y:S04]  /*c4a0*/  STL [R1+0x19c], R158 ;  /* 0x00019c9e01007387 */ /* 0x0001e80000100800 */
[----:B0-----:R-:W4:Y:S01]  /*c4b0*/  LDL.LU R158, [R1+0x118] ;  /* 0x00011800019e7983 */ /* 0x001f220000300800 */
[----:B------:R-:W-:-:S03]  /*c4c0*/  IADD3 R159, P1, R159, R131, RZ ;  /* 0x000000839f9f7210 */ /* 0x000fc60007f3e0ff */
[----:B------:R-:W-:Y:S04]  /*c4d0*/  STL [R1+0x178], R226 ;  /* 0x000178e201007387 */ /* 0x000fe80000100800 */
[----:B------:R0:W-:Y:S04]  /*c4e0*/  STL [R1+0x170], R159 ;  /* 0x0001709f01007387 */ /* 0x0001e80000100800 */
[----:B0-----:R-:W4:Y:S01]  /*c4f0*/  LDL.LU R159, [R1+0x13c] ;  /* 0x00013c00019f7983 */ /* 0x001f220000300800 */
[----:B--2---:R-:W-:-:S05]  /*c500*/  IMAD.X R205, R205, 0x1, R130, P2 ;  /* 0x00000001cdcd7824 */ /* 0x004fca00010e0682 */
[----:B------:R0:W-:Y:S01]  /*c510*/  STL [R1+0x194], R205 ;  /* 0x000194cd01007387 */ /* 0x0001e20000100800 */
[----:B---3--:R-:W-:-:S03]  /*c520*/  IADD3 R213, P2, R213, R131, RZ ;  /* 0x00000083d5d57210 */ /* 0x008fc60007f5e0ff */
[----:B0-----:R-:W2:Y:S01]  /*c530*/  LDL.LU R205, [R1+0x110] ;  /* 0x0001100001cd7983 */ /* 0x001ea20000300800 */
[----:B------:R-:W-:-:S03]  /*c540*/  IMAD.X R236, R236, 0x1, R130, P3 ;  /* 0x00000001ecec7824 */ /* 0x000fc600018e0682 */
[----:B------:R0:W-:Y:S01]  /*c550*/  STL [R1+0x168], R213 ;  /* 0x000168d501007387 */ /* 0x0001e20000100800 */
[----:B------:R-:W-:-:S03]  /*c560*/  IADD3 R243, P3, R243, R131, RZ ;  /* 0x00000083f3f37210 */ /* 0x000fc60007f7e0ff */
[----:B0-----:R-:W3:Y:S01]  /*c570*/  LDL.LU R213, [R1+0x134] ;  /* 0x0001340001d57983 */ /* 0x001ee20000300800 */
[----:B------:R-:W-:-:S03]  /*c580*/  IMAD.X R252, R252, 0x1, R130, P4 ;  /* 0x00000001fcfc7824 */ /* 0x000fc600020e0682 */
[----:B------:R-:W-:Y:S04]  /*c590*/  STL [R1+0x18c], R236 ;  /* 0x00018cec01007387 */ /* 0x000fe80000100800 */
[----:B------:R-:W-:Y:S04]  /*c5a0*/  STL [R1+0x160], R243 ;  /* 0x000160f301007387 */ /* 0x000fe80000100800 */
[----:B------:R-:W-:Y:S01]  /*c5b0*/  STL [R1+0x184], R252 ;  /* 0x000184fc01007387 */ /* 0x000fe20000100800 */
[----:B----4-:R-:W-:Y:S01]  /*c5c0*/  IADD3 R160, P4, R160, R131, RZ ;  /* 0x00000083a0a07210 */ /* 0x010fe20007f9e0ff */
[----:B------:R-:W-:-:S04]  /*c5d0*/  IMAD.X R150, R150, 0x1, R130, P5 ;  /* 0x0000000196967824 */ /* 0x000fc800028e0682 */
        /* <DEDUP_REMOVED lines=10> */
[--C-:B------:R-:W-:Y:S02]  /*c680*/  IMAD.X R228, R228, 0x1, R130.reuse, P2 ;  /* 0x00000001e4e47824 */ /* 0x100fe400010e0682 */
[----:B------:R-:W-:Y:S01]  /*c690*/  STL [R1+0x16c], R212 ;  /* 0x00016cd401007387 */ /* 0x000fe20000100800 */
[----:B------:R-:W-:Y:S01]  /*c6a0*/  IADD3 R221, P2, R221, R131, RZ ;  /* 0x00000083dddd7210 */ /* 0x000fe20007f5e0ff */
[----:B------:R-:W-:-:S04]  /*c6b0*/  IMAD.X R237, R237, 0x1, R130, P3 ;  /* 0x00000001eded7824 */ /* 0x000fc800018e0682 */
        /* <DEDUP_REMOVED lines=13> */
[----:B------:R-:W-:Y:S04]  /*c790*/  STL [R1+0x128], R141 ;  /* 0x0001288d01007387 */ /* 0x000fe80000100800 */
[----:B------:R-:W4:Y:S04]  /*c7a0*/  LDL.LU R211, [R1+0x12c] ;  /* 0x00012c0001d37983 */ /* 0x000f280000300800 */
[----:B------:R-:W-:Y:S04]  /*c7b0*/  STL [R1+0x14c], R140 ;  /* 0x00014c8c01007387 */ /* 0x000fe80000100800 */
[----:B------:R0:W-:Y:S04]  /*c7c0*/  STL [R1+0x144], R229 ;  /* 0x000144e501007387 */ /* 0x0001e80000100800 */
[----:B------:R-:W-:Y:S04]  /*c7d0*/  STL [R1+0x120], R189 ;  /* 0x000120bd01007387 */ /* 0x000fe80000100800 */
[----:B0-----:R-:W4:Y:S01]  /*c7e0*/  LDL.LU R229, [R1+0x100] ;  /* 0x0001000001e57983 */ /* 0x001f220000300800 */
[----:B------:R-:W-:-:S05]  /*c7f0*/  IADD3 R158, P6, R158, R131, RZ ;  /* 0x000000839e9e7210 */ /* 0x000fca0007fde0ff */
[----:B------:R0:W-:Y:S04]  /*c800*/  STL [R1+0x118], R158 ;  /* 0x0001189e01007387 */ /* 0x0001e80000100800 */
[----:B0-----:R-:W4:Y:S01]  /*c810*/  LDL.LU R158, [R1+0x124] ;  /* 0x00012400019e7983 */ /* 0x001f220000300800 */
[----:B------:R-:W-:-:S05]  /*c820*/  IMAD.X R159, R159, 0x1, R130, P1 ;  /* 0x000000019f9f7824 */ /* 0x000fca00008e0682 */
[----:B------:R0:W-:Y:S04]  /*c830*/  STL [R1+0x13c], R159 ;  /* 0x00013c9f01007387 */ /* 0x0001e80000100800 */
[----:B0-----:R-:W4:Y:S01]  /*c840*/  LDL.LU R159, [R1+0xf8] ;  /* 0x0000f800019f7983 */ /* 0x001f220000300800 */
[----:B--2---:R-:W-:-:S05]  /*c850*/  IADD3 R205, P1, R205, R131, RZ ;  /* 0x00000083cdcd7210 */ /* 0x004fca0007f3e0ff */
[----:B------:R0:W-:Y:S01]  /*c860*/  STL [R1+0x110], R205 ;  /* 0x000110cd01007387 */ /* 0x0001e20000100800 */
[----:B---3--:R-:W-:-:S03]  /*c870*/  IMAD.X R213, R213, 0x1, R130, P2 ;  /* 0x00000001d5d57824 */ /* 0x008fc600010e0682 */
[----:B0-----:R-:W2:Y:S04]  /*c880*/  LDL.LU R205, [R1+0x11c] ;  /* 0x00011c0001cd7983 */ /* 0x001ea80000300800 */
[----:B------:R-:W3:Y:S04]  /*c890*/  LDL.LU R219, [R1+0xf0] ;  /* 0x0000f00001db7983 */ /* 0x000ee80000300800 */
[----:B------:R-:W3:Y:S04]  /*c8a0*/  LDL.LU R226, [R1+0x114] ;  /* 0x0001140001e27983 */ /* 0x000ee80000300800 */
[----:B------:R-:W3:Y:S04]  /*c8b0*/  LDL.LU R236, [R1+0xe8] ;  /* 0x0000e80001ec7983 */ /* 0x000ee80000300800 */
[----:B------:R0:W-:Y:S04]  /*c8c0*/  STL [R1+0x134], R213 ;  /* 0x000134d501007387 */ /* 0x0001e80000100800 */
[----:B------:R-:W3:Y:S04]  /*c8d0*/  LDL.LU R243, [R1+0x10c] ;  /* 0x00010c0001f37983 */ /* 0x000ee80000300800 */
        /* <DEDUP_REMOVED lines=9> */
[----:B0-----:R-:W3:Y:S04]  /*c970*/  LDL.LU R213, [R1+0xe4] ;  /* 0x0000e40001d57983 */ /* 0x001ee80000300800 */
[----:B------:R-:W3:Y:S04]  /*c980*/  LDL.LU R237, [R1+0xb8] ;  /* 0x0000b80001ed7983 */ /* 0x000ee80000300800 */
[----:B------:R-:W3:Y:S04]  /*c990*/  LDL.LU R244, [R1+0xdc] ;  /* 0x0000dc0001f47983 */ /* 0x000ee80000300800 */
[----:B------:R-:W3:Y:S04]  /*c9a0*/  LDL.LU R157, [R1+0xb0] ;  /* 0x0000b000019d7983 */ /* 0x000ee80000300800 */
        /* <DEDUP_REMOVED lines=21> */
[----:B------:R-:W-:Y:S01]  /*cb00*/  STS.U16 [R127+UR16+0x11600], R167 ;  /* 0x011600a77f007988 */ /* 0x000fe20008000410 */
[----:B----4-:R-:W-:-:S05]  /*cb10*/  IADD3 R221, P2, R221, R131, RZ ;  /* 0x00000083dddd7210 */ /* 0x010fca0007f5e0ff */
        /* <DEDUP_REMOVED lines=8> */
[----:B0-----:R-:W4:Y:S04]  /*cba0*/  LDL.LU R229, [R1+0xc4] ;  /* 0x0000c40001e57983 */ /* 0x001f280000300800 */
[----:B------:R-:W-:Y:S01]  /*cbb0*/  STL [R1+0x12c], R211 ;  /* 0x00012cd301007387 */ /* 0x000fe20000100800 */
[----:B------:R-:W-:-:S05]  /*cbc0*/  IMAD.X R158, R158, 0x1, R130, P4 ;  /* 0x000000019e9e7824 */ /* 0x000fca00020e0682 */
[----:B------:R0:W-:Y:S04]  /*cbd0*/  STL [R1+0x124], R158 ;  /* 0x0001249e01007387 */ /* 0x0001e80000100800 */
[----:B0-----:R-:W4:Y:S01]  /*cbe0*/  LDL.LU R158, [R1+0x98] ;  /* 0x00009800019e7983 */ /* 0x001f220000300800 */
[----:B------:R-:W-:-:S05]  /*cbf0*/  IADD3 R159, P4, R159, R131, RZ ;  /* 0x000000839f9f7210 */ /* 0x000fca0007f9e0ff */
[----:B------:R0:W-:Y:S04]  /*cc00*/  STL [R1+0xf8], R159 ;  /* 0x0000f89f01007387 */ /* 0x0001e80000100800 */
[----:B0-----:R-:W4:Y:S04]  /*cc10*/  LDL.LU R159, [R1+0xbc] ;  /* 0x0000bc00019f7983 */ /* 0x001f280000300800 */
        /* <DEDUP_REMOVED lines=10> */
[----:B------:R0:W-:Y:S06]  /*ccc0*/  MEMBAR.ALL.CTA ;  /* 0x0000000000007992 */ /* 0x0001ec0000008000 */
[----:B0-----:R-:W0:Y:S01]  /*ccd0*/  FENCE.VIEW.ASYNC.S ;  /* 0x00000000000073c6 */ /* 0x001e220000000000 */
[----:B------:R-:W-:-:S04]  /*cce0*/  USHF.L.U32 UR4, UR40, 0x8, URZ ;  /* 0x0000000828047899 */ /* 0x000fc8000800063f */
[----:B------:R-:W-:Y:S01]  /*ccf0*/  ULOP3.LUT UR4, UR4, 0x400, URZ, 0xc0, !UPT ;  /* 0x0000040004047892 */ /* 0x000fe2000f8ec03f */
[----:B0-----:R-:W-:Y:S03]  /*cd00*/  BAR.SYNC.DEFER_BLOCKING 0x0 ;  /* 0x0000000000007b1d */ /* 0x001fe60000010000 */
[----:B------:R-:W-:-:S04]  /*cd10*/  ULEA.HI UR4, UR16, UR4, URZ, 0x1c ;  /* 0x0000000410047291 */ /* 0x000fc8000f8fe03f */
[----:B------:R-:W-:Y:S01]  /*cd20*/  ULOP3.LUT UR8, UR4, 0x3fff, URZ, 0xc0, !UPT ;  /* 0x00003fff04087892 */ /* 0x000fe2000f8ec03f */
[----:B------:R-:W-:Y:S01]  /*cd30*/  UMOV UR9, 0x40000040 ;  /* 0x4000004000097882 */ /* 0x000fe20000000000 */
[----:B------:R-:W-:-:S07]  /*cd40*/  WARPGROUP.ARRIVE ;  /* 0x00000000000079c5 */ /* 0x000fce0000000000 */
[----:B------:R-:W-:Y:S01]  /*cd50*/  HGMMA.64x64x16.F32 R56, gdesc[UR8].tnspA, R56 ;  /* 0x20e00000083879f0 */ /* 0x000fe20008700838 */
[----:B------:R-:W-:Y:S01]  /*cd60*/  UIADD3 UR8, UP0, UR8, 0x80, URZ ;  /* 0x0000008008087890 */ /* 0x000fe2000ff1e03f */
[----:B------:R-:W-:-:S03]  /*cd70*/  UMOV UR4, URZ ;  /* 0x0000003f00047c82 */ /* 0x000fc60008000000 */
[----:B------:R-:W-:-:S03]  /*cd80*/  UIADD3.X UR5, UR4, 0x40000040, URZ, UP0, !UPT ;  /* 0x4000004004057890 */ /* 0x000fc600087fe43f */
[----:B------:R-:W-:-:S06]  /*cd90*/  UMOV UR4, UR8 ;  /* 0x0000000800047c82 */ /* 0x000fcc0008000000 */
[----:B------:R-:W-:Y:S01]  /*cda0*/  HGMMA.64x64x16.F32 R56, gdesc[UR4].tnspA, R56 ;  /* 0x20e00000043879f0 */ /* 0x000fe20008700838 */
[----:B------:R-:W-:Y:S01]  /*cdb0*/  UIADD3.64 UR20, UR4, 0x80, URZ ;  /* 0x0000008004147897 */ /* 0x000fe2000fffe03f */
[--C-:B--2---:R-:W-:Y:S01]  /*cdc0*/  IMAD.X R205, R205, 0x1, R130.reuse, P5 ;  /* 0x00000001cdcd7824 */ /* 0x104fe200028e0682 */
[-C--:B---3--:R-:W-:Y:S01]  /*cdd0*/  IADD3 R219, P5, R219, R131.reuse, RZ ;  /* 0x00000083dbdb7210 */ /* 0x088fe20007fbe0ff */
[--C-:B------:R-:W-:Y:S01]  /*cde0*/  IMAD.X R226, R226, 0x1, R130.reuse, P6 ;  /* 0x00000001e2e27824 */ /* 0x100fe200030e0682 */
[-C--:B------:R-:W-:Y:S01]  /*cdf0*/  IADD3 R236, P6, R236, R131.reuse, RZ ;  /* 0x00000083ecec7210 */ /* 0x080fe20007fde0ff */
[--C-:B------:R-:W-:Y:S01]  /*ce00*/  IMAD.X R243, R243, 0x1, R130.reuse, P1 ;  /* 0x00000001f3f37824 */ /* 0x100fe200008e0682 */
[----:B------:R0:W-:Y:S01]  /*ce10*/  STL [R1+0x11c], R205 ;  /* 0x00011ccd01007387 */ /* 0x0001e20000100800 */
[-C--:B------:R-:W-:Y:S01]  /*ce20*/  IADD3 R252, P1, R252, R131.reuse, RZ ;  /* 0x00000083fcfc7210 */ /* 0x080fe20007f3e0ff */
[--C-:B------:R-:W-:Y:S01]  /*ce30*/  IMAD.X R160, R160, 0x1, R130.reuse, P2 ;  /* 0x00000001a0a07824 */ /* 0x100fe200010e0682 */
[-C--:B------:R-:W-:Y:S01]  /*ce40*/  IADD3 R150, P2, R150, R131.reuse, RZ ;  /* 0x0000008396967210 */ /* 0x080fe20007f5e0ff */
[--C-:B------:R-:W-:Y:S01]  /*ce50*/  IMAD.X R151, R151, 0x1, R130.reuse, P3 ;  /* 0x0000000197977824 */ /* 0x100fe200018e0682 */
[----:B------:R-:W-:Y:S01]  /*ce60*/  IADD3 R187, P3, R187, R131, RZ ;  /* 0x00000083bbbb7210 */ /* 0x000fe20007f7e0ff */
[----:B0-----:R-:W2:Y:S04]  /*ce70*/  LDL.LU R205, [R1+0x90] ;  /* 0x0000900001cd7983 */ /* 0x001ea80000300800 */
[----:B------:R-:W-:Y:S01]  /*ce80*/  STL [R1+0xf0], R219 ;  /* 0x0000f0db01007387 */ /* 0x000fe20000100800 */
[----:B------:R-:W-:Y:S03]  /*ce90*/  HGMMA.64x64x16.F32 R56, gdesc[UR20].tnspA, R56 ;  /* 0x20e00000143879f0 */ /* 0x000fe60008700838 */
[----:B------:R-:W-:Y:S01]  /*cea0*/  STL [R1+0x114], R226 ;  /* 0x000114e201007387 */ /* 0x000fe20000100800 */
[----:B------:R-:W-:-:S03]  /*ceb0*/  IMAD.X R203, R203, 0x1, R130, P4 ;  /* 0x00000001cbcb7824 */ /* 0x000fc600020e0682 */
[----:B------:R-:W-:Y:S01]  /*cec0*/  STL [R1+0xe8], R236 ;  /* 0x0000e8ec01007387 */ /* 0x000fe20000100800 */
[----:B------:R-:W-:-:S03]  /*ced0*/  IADD3 R212, P4, R212, R131, RZ ;  /* 0x00000083d4d47210 */ /* 0x000fc60007f9e0ff */
[----:B------:R-:W-:Y:S01]  /*cee0*/  STL [R1+0x10c], R243 ;  /* 0x00010cf301007387 */ /* 0x000fe20000100800 */
[----:B------:R-:W-:-:S03]  /*cef0*/  IMAD.X R213, R213, 0x1, R130, P6 ;  /* 0x00000001d5d57824 */ /* 0x000fc600030e0682 */
[----:B------:R-:W-:Y:S01]  /*cf00*/  STL [R1+0xe0], R252 ;  /* 0x0000e0fc01007387 */ /* 0x000fe20000100800 */
[----:B------:R-:W-:-:S03]  /*cf10*/  IMAD.X R220, R220, 0x1, R130, P5 ;  /* 0x00000001dcdc7824 */ /* 0x000fc600028e0682 */
[----:B------:R-:W-:Y:S01]  /*cf20*/  STL [R1+0x104], R160 ;  /* 0x000104a001007387 */ /* 0x000fe20000100800 */
[----:B------:R-:W-:-:S03]  /*cf30*/  IADD3 R228, P5, R228, R131, RZ ;  /* 0x00000083e4e47210 */ /* 0x000fc60007fbe0ff */
[----:B------:R-:W-:Y:S01]  /*cf40*/  STL [R1+0xd8], R150 ;  /* 0x0000d89601007387 */ /* 0x000fe20000100800 */
[----:B------:R-:W-:-:S03]  /*cf50*/  IADD3 R237, P6, R237, R131, RZ ;  /* 0x00000083eded7210 */ /* 0x000fc60007fde0ff */
[----:B------:R-:W-:Y:S01]  /*cf60*/  STL [R1+0xfc], R151 ;  /* 0x0000fc9701007387 */ /* 0x000fe20000100800 */
[----:B------:R-:W-:-:S03]  /*cf70*/  IMAD.X R244, R244, 0x1, R130, P1 ;  /* 0x00000001f4f47824 */ /* 0x000fc600008e0682 */
[----:B------:R-:W-:Y:S01]  /*cf80*/  STL [R1+0xd0], R187 ;  /* 0x0000d0bb01007387 */ /* 0x000fe20000100800 */
[----:B------:R-:W-:-:S03]  /*cf90*/  IADD3 R157, P1, R157, R131, RZ ;  /* 0x000000839d9d7210 */ /* 0x000fc60007f3e0ff */
[----:B------:R-:W-:Y:S01]  /*cfa0*/  STL [R1+0xf4], R203 ;  /* 0x0000f4cb01007387 */ /* 0x000fe20000100800 */
[----:B------:R-:W-:-:S03]  /*cfb0*/  UIADD3.64 UR24, UR4, 0x100, URZ ;  /* 0x0000010004187897 */ /* 0x000fc6000fffe03f */
[----:B------:R-:W-:Y:S01]  /*cfc0*/  STL [R1+0xc8], R212 ;  /* 0x0000c8d401007387 */ /* 0x000fe20000100800 */
[----:B----4-:R-:W-:-:S03]  /*cfd0*/  IMAD.X R141, R141, 0x1, R130, P2 ;  /* 0x000000018d8d7824 */ /* 0x010fc600010e0682 */
[----:B------:R0:W-:Y:S01]  /*cfe0*/  STL [R1+0xe4], R213 ;  /* 0x0000e4d501007387 */ /* 0x0001e20000100800 */
[----:B------:R-:W-:-:S03]  /*cff0*/  IADD3 R140, P2, R140, R131, RZ ;  /* 0x000000838c8c7210 */ /* 0x000fc60007f5e0ff */
[----:B------:R-:W-:Y:S01]  /*d000*/  STL [R1+0xec], R220 ;  /* 0x0000ecdc01007387 */ /* 0x000fe20000100800 */
[--C-:B------:R-:W-:Y:S01]  /*d010*/  IMAD.X R189, R189, 0x1, R130.reuse, P3 ;  /* 0x00000001bdbd7824 */ /* 0x100fe200018e0682 */
[----:B------:R-:W-:Y:S02]  /*d020*/  IADD3 R221, P3, R221, R131, RZ ;  /* 0x00000083dddd7210 */ /* 0x000fe40007f7e0ff */
[----:B0-----:R-:W3:Y:S04]  /*d030*/  LDL.LU R213, [R1+0xb4] ;  /* 0x0000b40001d57983 */ /* 0x001ee80000300800 */
[----:B------:R-:W-:Y:S04]  /*d040*/  STL [R1+0xc0], R228 ;  /* 0x0000c0e401007387 */ /* 0x000fe80000100800 */
[----:B------:R-:W-:Y:S04]  /*d050*/  STL [R1+0xb8], R237 ;  /* 0x0000b8ed01007387 */ /* 0x000fe80000100800 */
[----:B------:R-:W-:Y:S01]  /*d060*/  STL [R1+0xdc], R244 ;  /* 0x0000dcf401007387 */ /* 0x000fe20000100800 */
[----:B------:R-:W-:-:S03]  /*d070*/  IMAD.X R229, R229, 0x1, R130, P4 ;  /* 0x00000001e5e57824 */ /* 0x000fc600020e0682 */
[----:B------:R-:W-:Y:S04]  /*d080*/  STL [R1+0xb0], R157 ;  /* 0x0000b09d01007387 */ /* 0x000fe80000100800 */
[----:B------:R-:W-:Y:S01]  /*d090*/  STL [R1+0xd4], R141 ;  /* 0x0000d48d01007387 */ /* 0x000fe20000100800 */
[----:B------:R-:W-:-:S03]  /*d0a0*/  IADD3 R158, P4, R158, R131, RZ ;  /* 0x000000839e9e7210 */ /* 0x000fc60007f9e0ff */
[----:B------:R-:W4:Y:S01]  /*d0b0*/  LDL.LU R211, [R1+0x88] ;  /* 0x0000880001d37983 */ /* 0x000f220000300800 */
[----:B------:R-:W-:Y:S03]  /*d0c0*/  HGMMA.64x64x16.F32 R56, gdesc[UR24].tnspA, R56 ;  /* 0x20e00000183879f0 */ /* 0x000fe60008700838 */
[----:B------:R-:W-:Y:S01]  /*d0d0*/  STL [R1+0xa8], R140 ;  /* 0x0000a88c01007387 */ /* 0x000fe20000100800 */
[----:B------:R-:W-:-:S03]  /*d0e0*/  IMAD.X R159, R159, 0x1, R130, P5 ;  /* 0x000000019f9f7824 */ /* 0x000fc600028e0682 */
[----:B------:R0:W-:Y:S04]  /*d0f0*/  STL [R1+0xa0], R221 ;  /* 0x0000a0dd01007387 */ /* 0x0001e80000100800 */
[----:B------:R-:W-:Y:S04]  /*d100*/  STL [R1+0xcc], R189 ;  /* 0x0000ccbd01007387 */ /* 0x000fe80000100800 */
[----:B0-----:R-:W4:Y:S04]  /*d110*/  LDL.LU R221, [R1+0xac] ;  /* 0x0000ac0001dd7983 */ /* 0x001f280000300800 */
[----:B------:R0:W-:Y:S04]  /*d120*/  STL [R1+0xc4], R229 ;  /* 0x0000c4e501007387 */ /* 0x0001e80000100800 */
[----:B0-----:R-:W4:Y:S04]  /*d130*/  LDL.LU R229, [R1+0x80] ;  /* 0x0000800001e57983 */ /* 0x001f280000300800 */
[----:B------:R0:W-:Y:S04]  /*d140*/  STL [R1+0x98], R158 ;  /* 0x0000989e01007387 */ /* 0x0001e80000100800 */
[----:B0-----:R-:W4:Y:S04]  /*d150*/  LDL.LU R158, [R1+0xa4] ;  /* 0x0000a400019e7983 */ /* 0x001f280000300800 */
[----:B------:R0:W-:Y:S04]  /*d160*/  STL [R1+0xbc], R159 ;  /* 0x0000bc9f01007387 */ /* 0x0001e80000100800 */
[----:B0-----:R-:W4:Y:S01]  /*d170*/  LDL.LU R159, [R1+0x78] ;  /* 0x00007800019f7983 */ /* 0x001f220000300800 */
[----:B------:R-:W-:-:S02]  /*d180*/  UIADD3.64 UR28, UR4, 0x180, URZ ;  /* 0x00000180041c7897 */ /* 0x000fc4000fffe03f */
[----:B------:R-:W-:Y:S01]  /*d190*/  UIADD3.64 UR32, UR4, 0x200, URZ ;  /* 0x0000020004207897 */ /* 0x000fe2000fffe03f */
[----:B------:R-:W4:Y:S01]  /*d1a0*/  LDL.LU R219, [R1+0x9c] ;  /* 0x00009c0001db7983 */ /* 0x000f220000300800 */
[----:B------:R-:W-:-:S03]  /*d1b0*/  UIADD3.64 UR36, UR4, 0x280, URZ ;  /* 0x0000028004247897 */ /* 0x000fc6000fffe03f */
[----:B------:R-:W4:Y:S04]  /*d1c0*/  LDL.LU R226, [R1+0x70] ;  /* 0x0000700001e27983 */ /* 0x000f280000300800 */
[----:B------:R-:W4:Y:S01]  /*d1d0*/  LDL.LU R236, [R1+0x94] ;  /* 0x0000940001ec7983 */ /* 0x000f220000300800 */
[----:B------:R-:W-:Y:S04]  /*d1e0*/  HGMMA.64x64x16.F32 R56, gdesc[UR28].tnspA, R56 ;  /* 0x20e000001c3879f0 */ /* 0x000fe80008700838 */
[----:B------:R-:W-:Y:S01]  /*d1f0*/  HGMMA.64x64x16.F32 R56, gdesc[UR32].tnspA, R56 ;  /* 0x20e00000203879f0 */ /* 0x000fe20008700838 */
[----:B--2---:R-:W-:-:S05]  /*d200*/  IADD3 R205, P5, R205, R131, RZ ;  /* 0x00000083cdcd7210 */ /* 0x004fca0007fbe0ff */
[----:B------:R0:W-:Y:S04]  /*d210*/  STL [R1+0x90], R205 ;  /* 0x000090cd01007387 */ /* 0x0001e80000100800 */
[----:B------:R-:W2:Y:S04]  /*d220*/  LDL.LU R243, [R1+0x68] ;  /* 0x0000680001f37983 */ /* 0x000ea80000300800 */
[----:B------:R-:W2:Y:S04]  /*d230*/  LDL.LU R252, [R1+0x8c] ;  /* 0x00008c0001fc7983 */ /* 0x000ea80000300800 */
[----:B------:R-:W2:Y:S04]  /*d240*/  LDL.LU R160, [R1+0x60] ;  /* 0x0000600001a07983 */ /* 0x000ea80000300800 */
[----:B------:R-:W2:Y:S04]  /*d250*/  LDL.LU R150, [R1+0x84] ;  /* 0x0000840001967983 */ /* 0x000ea80000300800 */
[----:B------:R-:W2:Y:S01]  /*d260*/  LDL.LU R151, [R1+0x58] ;  /* 0x0000580001977983 */ /* 0x000ea20000300800 */
[----:B------:R-:W-:-:S03]  /*d270*/  UIADD3.64 UR12, UR4, 0x300, URZ ;  /* 0x00000300040c7897 */ /* 0x000fc6000fffe03f */
[----:B------:R-:W2:Y:S01]  /*d280*/  LDL.LU R187, [R1+0x7c] ;  /* 0x00007c0001bb7983 */ /* 0x000ea20000300800 */
[----:B------:R-:W-:-:S03]  /*d290*/  UIADD3.64 UR8, UR4, 0x780, URZ ;  /* 0x0000078004087897 */ /* 0x000fc6000fffe03f */
[----:B------:R-:W2:Y:S04]  /*d2a0*/  LDL.LU R203, [R1+0x50] ;  /* 0x0000500001cb7983 */ /* 0x000ea80000300800 */
[----:B------:R-:W2:Y:S04]  /*d2b0*/  LDL.LU R212, [R1+0x74] ;  /* 0x0000740001d47983 */ /* 0x000ea80000300800 */
[----:B------:R-:W2:Y:S04]  /*d2c0*/  LDL.LU R220, [R1+0x48] ;  /* 0x0000480001dc7983 */ /* 0x000ea80000300800 */
[----:B------:R-:W2:Y:S04]  /*d2d0*/  LDL.LU R228, [R1+0x6c] ;  /* 0x00006c0001e47983 */ /* 0x000ea80000300800 */
[----:B------:R-:W2:Y:S04]  /*d2e0*/  LDL.LU R237, [R1+0x30] ;  /* 0x0000300001ed7983 */ /* 0x000ea80000300800 */
[----:B------:R-:W2:Y:S04]  /*d2f0*/  LDL.LU R244, [R1+0x64] ;  /* 0x0000640001f47983 */ /* 0x000ea80000300800 */
[----:B------:R-:W2:Y:S04]  /*d300*/  LDL.LU R157, [R1+0x1c] ;  /* 0x00001c00019d7983 */ /* 0x000ea80000300800 */
[----:B------:R-:W2:Y:S01]  /*d310*/  LDL.LU R141, [R1+0x5c] ;  /* 0x00005c00018d7983 */ /* 0x000ea20000300800 */
[----:B------:R-:W-:Y:S01]  /*d320*/  HGMMA.64x64x16.F32 R56, gdesc[UR36].tnspA, R56 ;  /* 0x20e00000243879f0 */ /* 0x000fe20008700838 */
[----:B---3--:R-:W-:-:S05]  /*d330*/  IMAD.X R213, R213, 0x1, R130, P6 ;  /* 0x00000001d5d57824 */ /* 0x008fca00030e0682 */
[----:B------:R1:W-:Y:S04]  /*d340*/  STL [R1+0xb4], R213 ;  /* 0x0000b4d501007387 */ /* 0x0003e80000100800 */
[----:B------:R-:W3:Y:S04]  /*d350*/  LDL.LU R140, [R1+0xc] ;  /* 0x00000c00018c7983 */ /* 0x000ee80000300800 */
[----:B------:R-:W3:Y:S04]  /*d360*/  LDL.LU R189, [R1+0x54] ;  /* 0x0000540001bd7983 */ /* 0x000ee80000300800 */
[----:B0-----:R-:W3:Y:S04]  /*d370*/  LDL.LU R205, [R1+0x4] ;  /* 0x0000040001cd7983 */ /* 0x001ee80000300800 */
[----:B-1----:R-:W3:Y:S01]  /*d380*/  LDL.LU R213, [R1+0x4c] ;  /* 0x00004c0001d57983 */ /* 0x002ee20000300800 */
[----:B----4-:R-:W-:Y:S01]  /*d390*/  IADD3 R211, P6, R211, R131, RZ ;  /* 0x00000083d3d37210 */ /* 0x010fe20007fde0ff */
[----:B------:R-:W-:Y:S04]  /*d3a0*/  HGMMA.64x64x16.F32 R56, gdesc[UR12].tnspA, R56 ;  /* 0x20e000000c3879f0 */ /* 0x000fe80008700838 */
[----:B------:R-:W-:Y:S01]  /*d3b0*/  HGMMA.64x64x16.F32 R24, gdesc[UR8].tnspA, R24 ;  /* 0x20e00000081879f0 */ /* 0x000fe20008700818 */
[----:B------:R-:W-:-:S05]  /*d3c0*/  IMAD.X R221, R221, 0x1, R130, P1 ;  /* 0x00000001dddd7824 */ /* 0x000fca00008e0682 */
[----:B------:R0:W-:Y:S01]  /*d3d0*/  STL [R1+0xac], R221 ;  /* 0x0000acdd01007387 */ /* 0x0001e20000100800 */
[----:B------:R-:W-:-:S03]  /*d3e0*/  IADD3 R229, P1, R229, R131, RZ ;  /* 0x00000083e5e57210 */ /* 0x000fc60007f3e0ff */
[----:B0-----:R-:W4:Y:S04]  /*d3f0*/  LDL.LU R221, [R1+0x44] ;  /* 0x0000440001dd7983 */ /* 0x001f280000300800 */
[----:B------:R-:W-:Y:S04]  /*d400*/  STL [R1+0x88], R211 ;  /* 0x000088d301007387 */ /* 0x000fe80000100800 */
[----:B------:R0:W-:Y:S01]  /*d410*/  STL [R1+0x80], R229 ;  /* 0x000080e501007387 */ /* 0x0001e20000100800 */
[----:B------:R-:W-:-:S03]  /*d420*/  IMAD.X R158, R158, 0x1, R130, P2 ;  /* 0x000000019e9e7824 */ /* 0x000fc600010e0682 */
[----:B0-----:R-:W4:Y:S04]  /*d430*/  LDL.LU R229, [R1+0x2c] ;  /* 0x00002c0001e57983 */ /* 0x001f280000300800 */
[----:B------:R0:W-:Y:S01]  /*d440*/  STL [R1+0xa4], R158 ;  /* 0x0000a49e01007387 */ /* 0x0001e20000100800 */
[----:B------:R-:W-:-:S03]  /*d450*/  IADD3 R159, P2, R159, R131, RZ ;  /* 0x000000839f9f7210 */ /* 0x000fc60007f5e0ff */
[----:B0-----:R-:W4:Y:S04]  /*d460*/  LDL.LU R158, [R1+0x18] ;  /* 0x00001800019e7983 */ /* 0x001f280000300800 */
[----:B------:R0:W-:Y:S04]  /*d470*/  STL [R1+0x78], R159 ;  /* 0x0000789f01007387 */ /* 0x0001e80000100800 */
[----:B0-----:R-:W4:Y:S01]  /*d480*/  LDL.LU R159, [R1+0x8] ;  /* 0x00000800019f7983 */ /* 0x001f220000300800 */
[----:B------:R-:W-:Y:S01]  /*d490*/  UIADD3.64 UR44, UR4, 0x800, URZ ;  /* 0x00000800042c7897 */ /* 0x000fe2000fffe03f */
[----:B------:R-:W-:Y:S01]  /*d4a0*/  UMOV UR46, UR6 ;  /* 0x00000006002e7c82 */ /* 0x000fe20008000000 */
[----:B------:R-:W-:-:S07]  /*d4b0*/  UMOV UR47, UR7 ;  /* 0x00000007002f7c82 */ /* 0x000fce0008000000 */
[----:B------:R-:W-:Y:S01]  /*d4c0*/  HGMMA.64x64x16.F32 R24, gdesc[UR44].tnspA, R24 ;  /* 0x20e000002c1879f0 */ /* 0x000fe20008700818 */
[----:B------:R-:W-:Y:S02]  /*d4d0*/  UIADD3.64 UR20, UR4, 0x880, URZ ;  /* 0x0000088004147897 */ /* 0x000fe4000fffe03f */
[----:B------:R-:W-:-:S07]  /*d4e0*/  UIADD3.64 UR24, UR4, 0x900, URZ ;  /* 0x0000090004187897 */ /* 0x000fce000fffe03f */
[----:B------:R-:W-:Y:S01]  /*d4f0*/  HGMMA.64x64x16.F32 R24, gdesc[UR20].tnspA, R24 ;  /* 0x20e00000141879f0 */ /* 0x000fe20008700818 */
[--C-:B------:R-:W-:Y:S01]  /*d500*/  IMAD.X R219, R219, 0x1, R130.reuse, P3 ;  /* 0x00000001dbdb7824 */ /* 0x100fe200018e0682 */
[----:B------:R-:W-:Y:S01]  /*d510*/  IADD3 R226, P3, R226, R131, RZ ;  /* 0x00000083e2e27210 */ /* 0x000fe20007f7e0ff */
[----:B------:R-:W-:-:S03]  /*d520*/  IMAD.X R236, R236, 0x1, R130, P4 ;  /* 0x00000001ecec7824 */ /* 0x000fc600020e0682 */
[----:B------:R-:W-:Y:S01]  /*d530*/  STL [R1+0x9c], R219 ;  /* 0x00009cdb01007387 */ /* 0x000fe20000100800 */
[----:B--2---:R-:W-:-:S03]  /*d540*/  IADD3 R243, P4, R243, R131, RZ ;  /* 0x00000083f3f37210 */ /* 0x004fc60007f9e0ff */
[----:B------:R-:W-:Y:S01]  /*d550*/  STL [R1+0x70], R226 ;  /* 0x000070e201007387 */ /* 0x000fe20000100800 */
[--C-:B------:R-:W-:Y:S01]  /*d560*/  IMAD.X R252, R252, 0x1, R130.reuse, P5 ;  /* 0x00000001fcfc7824 */ /* 0x100fe200028e0682 */
[----:B------:R-:W-:Y:S01]  /*d570*/  HGMMA.64x64x16.F32 R24, gdesc[UR24].tnspA, R24 ;  /* 0x20e00000181879f0 */ /* 0x000fe20008700818 */
[-C--:B------:R-:W-:Y:S01]  /*d580*/  IADD3 R160, P5, R160, R131.reuse, RZ ;  /* 0x00000083a0a07210 */ /* 0x080fe20007fbe0ff */
[--C-:B------:R-:W-:Y:S01]  /*d590*/  IMAD.X R150, R150, 0x1, R130.reuse, P6 ;  /* 0x0000000196967824 */ /* 0x100fe200030e0682 */
[----:B------:R-:W-:Y:S01]  /*d5a0*/  STL [R1+0x94], R236 ;  /* 0x000094ec01007387 */ /* 0x000fe20000100800 */
[-C--:B------:R-:W-:Y:S01]  /*d5b0*/  IADD3 R151, P6, R151, R131.reuse, RZ ;  /* 0x0000008397977210 */ /* 0x080fe20007fde0ff */
[--C-:B------:R-:W-:Y:S01]  /*d5c0*/  IMAD.X R187, R187, 0x1, R130.reuse, P1 ;  /* 0x00000001bbbb7824 */ /* 0x100fe200008e0682 */
[----:B------:R-:W-:Y:S01]  /*d5d0*/  IADD3 R203, P1, R203, R131, RZ ;  /* 0x00000083cbcb7210 */ /* 0x000fe20007f3e0ff */
[----:B------:R-:W-:Y:S01]  /*d5e0*/  STL [R1+0x68], R243 ;  /* 0x000068f301007387 */ /* 0x000fe20000100800 */
[----:B------:R-:W-:Y:S01]  /*d5f0*/  IMAD.X R212, R212, 0x1, R130, P2 ;  /* 0x00000001d4d47824 */ /* 0x000fe200010e0682 */
[----:B------:R-:W-:-:S02]  /*d600*/  UIADD3.64 UR28, UR4, 0x980, URZ ;  /* 0x00000980041c7897 */ /* 0x000fc4000fffe03f */
[----:B------:R-:W-:Y:S01]  /*d610*/  STL [R1+0x8c], R252 ;  /* 0x00008cfc01007387 */ /* 0x000fe20000100800 */
[-C--:B------:R-:W-:Y:S01]  /*d620*/  IADD3 R220, P2, R220, R131.reuse, RZ ;  /* 0x00000083dcdc7210 */ /* 0x080fe20007f5e0ff */
[----:B------:R-:W-:Y:S02]  /*d630*/  IMAD.X R228, R228, 0x1, R130, P3 ;  /* 0x00000001e4e47824 */ /* 0x000fe400018e0682 */
        /* <DEDUP_REMOVED lines=9> */
[----:B------:R-:W-:Y:S04]  /*d6d0*/  STL [R1+0x74], R212 ;  /* 0x000074d401007387 */ /* 0x000fe80000100800 */
[----:B------:R-:W-:Y:S04]  /*d6e0*/  STL [R1+0x48], R220 ;  /* 0x000048dc01007387 */ /* 0x000fe80000100800 */
[----:B------:R-:W-:Y:S01]  /*d6f0*/  STL [R1+0x6c], R228 ;  /* 0x00006ce401007387 */ /* 0x000fe20000100800 */
[----:B---3--:R-:W-:-:S03]  /*d700*/  IADD3 R140, P5, R140, R131, RZ ;  /* 0x000000838c8c7210 */ /* 0x008fc60007fbe0ff */
        /* <DEDUP_REMOVED lines=8> */
[----:B------:R-:W-:Y:S04]  /*d790*/  STL [R1+0xc], R140 ;  /* 0x00000c8c01007387 */ /* 0x000fe80000100800 */
[----:B------:R-:W-:Y:S04]  /*d7a0*/  STL [R1+0x54], R189 ;  /* 0x000054bd01007387 */ /* 0x000fe80000100800 */
[----:B------:R-:W-:Y:S01]  /*d7b0*/  STL [R1+0x4], R205 ;  /* 0x000004cd01007387 */ /* 0x000fe20000100800 */
[----:B------:R-:W-:Y:S03]  /*d7c0*/  HGMMA.64x64x16.F32 R24, gdesc[UR28].tnspA, R24 ;  /* 0x20e000001c1879f0 */ /* 0x000fe60008700818 */
[----:B------:R-:W-:Y:S01]  /*d7d0*/  STL [R1+0x4c], R213 ;  /* 0x00004cd501007387 */ /* 0x000fe20000100800 */
[----:B----4-:R-:W-:-:S05]  /*d7e0*/  IMAD.X R221, R221, 0x1, R130, P2 ;  /* 0x00000001dddd7824 */ /* 0x010fca00010e0682 */
[----:B------:R-:W-:Y:S01]  /*d7f0*/  STL [R1+0x44], R221 ;  /* 0x000044dd01007387 */ /* 0x000fe20000100800 */
[----:B------:R-:W-:-:S05]  /*d800*/  IMAD.X R229, R229, 0x1, R130, P3 ;  /* 0x00000001e5e57824 */ /* 0x000fca00018e0682 */
[----:B------:R-:W-:Y:S01]  /*d810*/  STL [R1+0x2c], R229 ;  /* 0x00002ce501007387 */ /* 0x000fe20000100800 */
[----:B------:R-:W-:-:S05]  /*d820*/  IMAD.X R158, R158, 0x1, R130, P4 ;  /* 0x000000019e9e7824 */ /* 0x000fca00020e0682 */
[----:B------:R-:W-:Y:S04]  /*d830*/  STL [R1+0x18], R158 ;  /* 0x0000189e01007387 */ /* 0x000fe80000100800 */
[----:B------:R0:W-:Y:S01]  /*d840*/  STL [R1], R0 ;  /* 0x0000000001007387 */ /* 0x0001e20000100800 */
[----:B------:R-:W-:-:S05]  /*d850*/  IMAD.X R159, R159, 0x1, R130, P5 ;  /* 0x000000019f9f7824 */ /* 0x000fca00028e0682 */
[----:B------:R1:W-:Y:S04]  /*d860*/  STL [R1+0x8], R159 ;  /* 0x0000089f01007387 */ /* 0x0003e80000100800 */
[----:B0-----:R1:W5:Y:S01]  /*d870*/  LDL.LU R0, [R1+0x444] ;  /* 0x0004440001007983 */ /* 0x0013620000300800 */
[----:B------:R-:W-:-:S09]  /*d880*/  UIADD3.64 UR32, UR4, 0xa00, URZ ;  /* 0x00000a0004207897 */ /* 0x000fd2000fffe03f */
[----:B------:R-:W-:Y:S01]  /*d890*/  HGMMA.64x64x16.F32 R24, gdesc[UR32].tnspA, R24 ;  /* 0x20e00000201879f0 */ /* 0x000fe20008700818 */
[----:B------:R-:W-:Y:S02]  /*d8a0*/  UIADD3.64 UR36, UR4, 0xa80, URZ ;  /* 0x00000a8004247897 */ /* 0x000fe4000fffe03f */
[----:B------:R-:W-:-:S07]  /*d8b0*/  UIADD3.64 UR12, UR4, 0xb00, URZ ;  /* 0x00000b00040c7897 */ /* 0x000fce000fffe03f */
[----:B------:R-:W-:Y:S01]  /*d8c0*/  HGMMA.64x64x16.F32 R24, gdesc[UR36].tnspA, R24 ;  /* 0x20e00000241879f0 */ /* 0x000fe20008700818 */
[-C--:B------:R-:W-:Y:S02]  /*d8d0*/  IADD3 R242, P1, R242, R131.reuse, RZ ;  /* 0x00000083f2f27210 */ /* 0x080fe40007f3e0ff */
[-C--:B------:R-:W-:Y:S02]  /*d8e0*/  IADD3 R227, P2, R227, R131.reuse, RZ ;  /* 0x00000083e3e37210 */ /* 0x080fe40007f5e0ff */
[----:B------:R-:W-:Y:S02]  /*d8f0*/  IADD3 R209, P3, R209, R131, RZ ;  /* 0x00000083d1d17210 */ /* 0x000fe40007f7e0ff */
[----:B------:R-:W-:Y:S02]  /*d900*/  IADD3 R137, P4, R137, UR41, RZ ;  /* 0x0000002989897c10 */ /* 0x000fe4000ff9e0ff */
[----:B------:R-:W-:Y:S01]  /*d910*/  IADD3 R135, P5, R135, UR41, RZ ;  /* 0x0000002987877c10 */ /* 0x000fe2000ffbe0ff */
[--C-:B------:R-:W-:Y:S01]  /*d920*/  IMAD.X R234, R234, 0x1, R130.reuse, P1 ;  /* 0x00000001eaea7824 */ /* 0x100fe200008e0682 */
[----:B------:R-:W-:Y:S01]  /*d930*/  IADD3.X R112, R112, UR17, RZ, P4, !PT ;  /* 0x0000001170707c10 */ /* 0x000fe2000a7fe4ff */
[--C-:B------:R-:W-:Y:S01]  /*d940*/  IMAD.X R217, R217, 0x1, R130.reuse, P2 ;  /* 0x00000001d9d97824 */ /* 0x100fe200010e0682 */
[----:B------:R-:W-:Y:S01]  /*d950*/  IADD3.X R110, R110, UR17, RZ, P5, !PT ;  /* 0x000000116e6e7c10 */ /* 0x000fe2000affe4ff */
[----:B------:R-:W-:Y:S01]  /*d960*/  IMAD.X R199, R199, 0x1, R130, P3 ;  /* 0x00000001c7c77824 */ /* 0x000fe200018e0682 */
[----:B------:R-:W-:-:S02]  /*d970*/  IADD3 R138, P6, R138, UR41, RZ ;  /* 0x000000298a8a7c10 */ /* 0x000fc4000ffde0ff */
[----:B------:R-:W-:Y:S02]  /*d980*/  IADD3 R134, P1, R134, UR41, RZ ;  /* 0x0000002986867c10 */ /* 0x000fe4000ff3e0ff */
[----:B------:R-:W-:Y:S02]  /*d990*/  IADD3 R136, P2, R136, UR41, RZ ;  /* 0x0000002988887c10 */ /* 0x000fe4000ff5e0ff */
[----:B------:R-:W-:Y:S02]  /*d9a0*/  IADD3 R133, P3, R133, UR41, RZ ;  /* 0x0000002985857c10 */ /* 0x000fe4000ff7e0ff */
[----:B------:R-:W-:Y:S01]  /*d9b0*/  IADD3 R124, P4, R124, UR41, RZ ;  /* 0x000000297c7c7c10 */ /* 0x000fe2000ff9e0ff */
[----:B------:R-:W-:Y:S01]  /*d9c0*/  HGMMA.64x64x16.F32 R24, gdesc[UR12].tnspA, R24, gsb0 ;  /* 0x20e000000c1879f0 */ /* 0x000fe20008000818 */
[----:B------:R-:W-:Y:S02]  /*d9d0*/  IADD3 R123, P5, R123, UR41, RZ ;  /* 0x000000297b7b7c10 */ /* 0x000fe4000ffbe0ff */
[----:B------:R-:W-:-:S02]  /*d9e0*/  IADD3.X R108, R108, UR17, RZ, P6, !PT ;  /* 0x000000116c6c7c10 */ /* 0x000fc4000b7fe4ff */
[----:B------:R-:W-:Y:S02]  /*d9f0*/  IADD3.X R106, R106, UR17, RZ, P1, !PT ;  /* 0x000000116a6a7c10 */ /* 0x000fe40008ffe4ff */
[----:B------:R-:W-:Y:S02]  /*da00*/  IADD3.X R104, R104, UR17, RZ, P2, !PT ;  /* 0x0000001168687c10 */ /* 0x000fe400097fe4ff */
[----:B------:R-:W-:Y:S02]  /*da10*/  IADD3.X R102, R102, UR17, RZ, P3, !PT ;  /* 0x0000001166667c10 */ /* 0x000fe40009ffe4ff */
[----:B------:R-:W-:Y:S02]  /*da20*/  IADD3.X R100, R100, UR17, RZ, P4, !PT ;  /* 0x0000001164647c10 */ /* 0x000fe4000a7fe4ff */
[----:B------:R-:W-:Y:S02]  /*da30*/  IADD3.X R98, R98, UR17, RZ, P5, !PT ;  /* 0x0000001162627c10 */ /* 0x000fe4000affe4ff */
[----:B------:R-:W-:-:S02]  /*da40*/  IADD3 R122, P6, R122, UR41, RZ ;  /* 0x000000297a7a7c10 */ /* 0x000fc4000ffde0ff */
[----:B------:R-:W-:Y:S02]  /*da50*/  IADD3 R121, P1, R121, UR41, RZ ;  /* 0x0000002979797c10 */ /* 0x000fe4000ff3e0ff */
[----:B------:R-:W-:Y:S02]  /*da60*/  IADD3 R120, P2, R120, UR41, RZ ;  /* 0x0000002978787c10 */ /* 0x000fe4000ff5e0ff */
[----:B------:R-:W-:Y:S02]  /*da70*/  IADD3 R119, P3, R119, UR41, RZ ;  /* 0x0000002977777c10 */ /* 0x000fe4000ff7e0ff */
[----:B------:R-:W-:Y:S02]  /*da80*/  IADD3 R118, P4, R118, UR41, RZ ;  /* 0x0000002976767c10 */ /* 0x000fe4000ff9e0ff */
        /* <DEDUP_REMOVED lines=36> */
[----:B------:R-:W-:Y:S01]  /*dcd0*/  IADD3 R21, P5, R21, UR41, RZ ;  /* 0x0000002915157c10 */ /* 0x000fe2000ffbe0ff */
[----:B------:R-:W-:Y:S02]  /*dce0*/  WARPGROUP.DEPBAR.LE gsb0, 0x0 ;  /* 0x00008000000079c5 */ /* 0x000fe40000010000 */
[----:B------:R-:W-:-:S02]  /*dcf0*/  IADD3.X R3, R3, UR17, RZ, P6, !PT ;  /* 0x0000001103037c10 */ /* 0x000fc4000b7fe4ff */
[----:B------:R-:W-:Y:S02]  /*dd00*/  IADD3.X R19, R19, UR17, RZ, P1, !PT ;  /* 0x0000001113137c10 */ /* 0x000fe40008ffe4ff */
[----:B------:R-:W-:Y:S02]  /*dd10*/  IADD3.X R17, R17, UR17, RZ, P2, !PT ;  /* 0x0000001111117c10 */ /* 0x000fe400097fe4ff */
[----:B------:R-:W-:Y:S02]  /*dd20*/  IADD3.X R15, R15, UR17, RZ, P3, !PT ;  /* 0x000000110f0f7c10 */ /* 0x000fe40009ffe4ff */
[----:B------:R-:W-:Y:S02]  /*dd30*/  IADD3.X R13, R13, UR17, RZ, P4, !PT ;  /* 0x000000110d0d7c10 */ /* 0x000fe4000a7fe4ff */
[----:B------:R-:W-:Y:S01]  /*dd40*/  IADD3.X R11, R11, UR17, RZ, P5, !PT ;  /* 0x000000110b0b7c10 */ /* 0x000fe2000affe4ff */
[----:B-1----:R-:W-:Y:S06]  /*dd50*/  @P0 BRA `(.L_x_2) ;  /* 0xffffff7800b00947 */ /* 0x002fec000383ffff */
[----:B------:R-:W-:Y:S02]  /*dd60*/  F2FP.F16.F32.PACK_AB R55, R55, R54 ;  /* 0x000000363737723e */ /* 0x000fe400000000ff */
[----:B------:R-:W-:Y:S02]  /*dd70*/  F2FP.F16.F32.PACK_AB R51, R51, R50 ;  /* 0x000000323333723e */ /* 0x000fe400000000ff */
[----:B------:R-:W-:Y:S02]  /*dd80*/  F2FP.F16.F32.PACK_AB R47, R47, R46 ;  /* 0x0000002e2f2f723e */ /* 0x000fe400000000ff */
[----:B------:R-:W-:Y:S02]  /*dd90*/  F2FP.F16.F32.PACK_AB R43, R43, R42 ;  /* 0x0000002a2b2b723e */ /* 0x000fe400000000ff */
[----:B------:R-:W-:Y:S02]  /*dda0*/  F2FP.F16.F32.PACK_AB R39, R39, R38 ;  /* 0x000000262727723e */ /* 0x000fe400000000ff */
[----:B------:R-:W-:-:S02]  /*ddb0*/  F2FP.F16.F32.PACK_AB R35, R35, R34 ;  /* 0x000000222323723e */ /* 0x000fc400000000ff */
        /* <DEDUP_REMOVED lines=25> */
[----:B------:R-:W-:-:S07]  /*df50*/  F2FP.F16.F32.PACK_AB R8, R57, R56 ;  /* 0x000000383908723e */ /* 0x000fce00000000ff */
.L_x_1:
[----:B------:R-:W2:Y:S01]  /*df60*/  LDL.LU R3, [R1+0x440] ;  /* 0x0004400001037983 */ /* 0x000ea20000300800 */
[----:B------:R-:W-:Y:S01]  /*df70*/  ULDC.64 UR6, c[0x0][0x228] ;  /* 0x00008a0000067ab9 */ /* 0x000fe20000000a00 */
[----:B------:R-:W1:Y:S01]  /*df80*/  S2R R16, SR_TID.X ;  /* 0x0000000000107919 */ /* 0x000e620000002100 */
[C---:B-----5:R-:W-:Y:S01]  /*df90*/  VIADD R12, R0.reuse, 0x2 ;  /* 0x00000002000c7836 */ /* 0x060fe20000000000 */
[----:B------:R-:W-:Y:S01]  /*dfa0*/  ULDC UR4, c[0x0][0x244] ;  /* 0x0000910000047ab9 */ /* 0x000fe20000000800 */
[----:B------:R-:W3:Y:S01]  /*dfb0*/  LDL.LU R15, [R1+0x43c] ;  /* 0x00043c00010f7983 */ /* 0x000ee20000300800 */
[C---:B------:R-:W-:Y:S02]  /*dfc0*/  VIADD R14, R0.reuse, 0x1 ;  /* 0x00000001000e7836 */ /* 0x040fe40000000000 */
[----:B------:R-:W-:Y:S02]  /*dfd0*/  VIADD R29, R0, 0x5 ;  /* 0x00000005001d7836 */ /* 0x000fe40000000000 */
[C---:B-1----:R-:W-:Y:S01]  /*dfe0*/  IMAD.SHL.U32 R2, R16.reuse, 0x10, RZ ;  /* 0x0000001010027824 */ /* 0x042fe200078e00ff */
[----:B------:R-:W-:-:S04]  /*dff0*/  LOP3.LUT R28, R16, 0xff, RZ, 0xc0, !PT ;  /* 0x000000ff101c7812 */ /* 0x000fc800078ec0ff */
[----:B------:R-:W-:Y:S02]  /*e000*/  LOP3.LUT R2, R2, 0xf0, RZ, 0xc0, !PT ;  /* 0x000000f002027812 */ /* 0x000fe400078ec0ff */
[----:B------:R-:W-:Y:S01]  /*e010*/  LEA R28, R28, UR16, 0x4 ;  /* 0x000000101c1c7c11 */ /* 0x000fe2000f8e20ff */
[----:B------:R-:W-:Y:S01]  /*e020*/  BAR.SYNC.DEFER_BLOCKING 0x0 ;  /* 0x0000000000007b1d */ /* 0x000fe20000010000 */
[----:B--2---:R-:W-:Y:S01]  /*e030*/  LOP3.LUT R13, R3, 0x800, RZ, 0xc0, !PT ;  /* 0x00000800030d7812 */ /* 0x004fe200078ec0ff */
[----:B------:R-:W-:-:S03]  /*e040*/  IMAD.SHL.U32 R3, R16, 0x8, RZ ;  /* 0x0000000810037824 */ /* 0x000fc600078e00ff */
[----:B------:R-:W-:Y:S01]  /*e050*/  IADD3 R2, R13, UR16, R2 ;  /* 0x000000100d027c10 */ /* 0x000fe2000fffe002 */
[----:B------:R-:W-:Y:S01]  /*e060*/  VIADD R13, R0, 0x3 ;  /* 0x00000003000d7836 */ /* 0x000fe20000000000 */
[----:B------:R-:W-:Y:S02]  /*e070*/  LOP3.LUT R3, R3, 0x700, RZ, 0xc0, !PT ;  /* 0x0000070003037812 */ /* 0x000fe400078ec0ff */
[----:B---3--:R-:W-:Y:S01]  /*e080*/  ISETP.GE.AND P0, PT, R15, UR6, PT ;  /* 0x000000060f007c0c */ /* 0x008fe2000bf06270 */
[----:B------:R-:W-:Y:S02]  /*e090*/  ULDC UR6, c[0x0][0x248] ;  /* 0x0000920000067ab9 */ /* 0x000fe40000000800 */
[----:B------:R-:W-:Y:S01]  /*e0a0*/  IMAD.IADD R56, R3, 0x1, R2 ;  /* 0x0000000103387824 */ /* 0x000fe200078e0202 */
[----:B------:R-:W-:Y:S01]  /*e0b0*/  ISETP.LT.AND P1, PT, R12, UR7, !P0 ;  /* 0x000000070c007c0c */ /* 0x000fe2000c721270 */
[----:B------:R-:W-:Y:S01]  /*e0c0*/  VIADD R12, R0, 0x4 ;  /* 0x00000004000c7836 */ /* 0x000fe20000000000 */
[----:B------:R-:W-:Y:S01]  /*e0d0*/  ISETP.LT.AND P2, PT, R14, UR7, !P0 ;  /* 0x000000070e007c0c */ /* 0x000fe2000c741270 */
[----:B------:R-:W-:Y:S01]  /*e0e0*/  IMAD R3, R15, UR4, RZ ;  /* 0x000000040f037c24 */ /* 0x000fe2000f8e02ff */
[----:B------:R-:W-:Y:S01]  /*e0f0*/  STSM.16.M88.4 [R56], R8 ;  /* 0x0000000838007844 */ /* 0x000fe20000000200 */
[----:B------:R-:W-:Y:S01]  /*e100*/  BAR.SYNC.DEFER_BLOCKING 0x0 ;  /* 0x0000000000007b1d */ /* 0x000fe20000010000 */
[----:B------:R-:W-:-:S02]  /*e110*/  ISETP.LT.AND P5, PT, R13, UR7, !P0 ;  /* 0x000000070d007c0c */ /* 0x000fc4000c7a1270 */
[----:B------:R-:W-:-:S03]  /*e120*/  ISETP.LT.AND P4, PT, R12, UR7, !P0 ;  /* 0x000000070c007c0c */ /* 0x000fc6000c781270 */
[----:B------:R-:W-:Y:S02]  /*e130*/  ULDC.64 UR4, c[0x0][0x220] ;  /* 0x0000880000047ab9 */ /* 0x000fe40000000a00 */
[----:B------:R-:W-:-:S04]  /*e140*/  LEA R2, P3, R3, UR4, 0x1 ;  /* 0x0000000403027c11 */ /* 0x000fc8000f8608ff */
[----:B------:R-:W-:Y:S02]  /*e150*/  LEA.HI.X.SX32 R3, R3, UR5, 0x1, P3 ;  /* 0x0000000503037c11 */ /* 0x000fe400098f0eff */
[C---:B------:R-:W-:Y:S01]  /*e160*/  ISETP.LT.AND P3, PT, R0.reuse, UR7, !P0 ;  /* 0x0000000700007c0c */ /* 0x040fe2000c761270 */
[----:B------:R-:W1:Y:S01]  /*e170*/  LDS.128 R60, [R28] ;  /* 0x000000001c3c7984 */ /* 0x000e620000000c00 */
[----:B------:R-:W-:Y:S06]  /*e180*/  BAR.SYNC.DEFER_BLOCKING 0x0 ;  /* 0x0000000000007b1d */ /* 0x000fec0000010000 */
[----:B------:R2:W-:Y:S02]  /*e190*/  STSM.16.M88.4 [R56], R4 ;  /* 0x0000000438007844 */ /* 0x0005e40000000200 */
[----:B------:R-:W-:Y:S01]  /*e1a0*/  BAR.SYNC.DEFER_BLOCKING 0x0 ;  /* 0x0000000000007b1d */ /* 0x000fe20000010000 */
[----:B--2---:R-:W-:-:S05]  /*e1b0*/  IMAD R4, R0, UR6, RZ ;  /* 0x0000000600047c24 */ /* 0x004fca000f8e02ff */
[----:B------:R-:W-:-:S04]  /*e1c0*/  LEA R30, P6, R4, R2, 0x1 ;  /* 0x00000002041e7211 */ /* 0x000fc800078c08ff */
[C---:B------:R-:W-:Y:S01]  /*e1d0*/  LEA.HI.X.SX32 R31, R4.reuse, R3, 0x1, P6 ;  /* 0x00000003041f7211 */ /* 0x040fe200030f0eff */
[----:B------:R-:W2:Y:S01]  /*e1e0*/  LDS.128 R24, [R28] ;  /* 0x000000001c187984 */ /* 0x000ea20000000c00 */
[----:B------:R-:W-:Y:S06]  /*e1f0*/  BAR.SYNC.DEFER_BLOCKING 0x0 ;  /* 0x0000000000007b1d */ /* 0x000fec0000010000 */
[----:B------:R3:W-:Y:S02]  /*e200*/  STSM.16.M88.4 [R56], R32 ;  /* 0x0000002038007844 */ /* 0x0007e40000000200 */
[----:B------:R-:W-:Y:S01]  /*e210*/  BAR.SYNC.DEFER_BLOCKING 0x0 ;  /* 0x0000000000007b1d */ /* 0x000fe20000010000 */
[----:B---3--:R-:W-:-:S04]  /*e220*/  VIADD R33, R4, UR6 ;  /* 0x0000000604217c36 */ /* 0x008fc80008000000 */
[C---:B------:R-:W-:Y:S01]  /*e230*/  VIADD R35, R33.reuse, UR6 ;  /* 0x0000000621237c36 */ /* 0x040fe20008000000 */
[----:B------:R-:W-:-:S04]  /*e240*/  LEA R32, P6, R33, R2, 0x1 ;  /* 0x0000000221207211 */ /* 0x000fc800078c08ff */
[-C--:B------:R-:W-:Y:S02]  /*e250*/  LEA.HI.X.SX32 R33, R33, R3.reuse, 0x1, P6 ;  /* 0x0000000321217211 */ /* 0x080fe400030f0eff */
[C---:B------:R-:W-:Y:S01]  /*e260*/  LEA R34, P6, R35.reuse, R2, 0x1 ;  /* 0x0000000223227211 */ /* 0x040fe200078c08ff */
[----:B0-----:R-:W0:Y:S01]  /*e270*/  LDS.128 R20, [R28] ;  /* 0x000000001c147984 */ /* 0x001e220000000c00 */
[----:B------:R-:W-:Y:S06]  /*e280*/  BAR.SYNC.DEFER_BLOCKING 0x0 ;  /* 0x0000000000007b1d */ /* 0x000fec0000010000 */
[----:B------:R3:W-:Y:S02]  /*e290*/  STSM.16.M88.4 [R56], R36 ;  /* 0x0000002438007844 */ /* 0x0007e40000000200 */
[----:B------:R-:W-:Y:S01]  /*e2a0*/  BAR.SYNC.DEFER_BLOCKING 0x0 ;  /* 0x0000000000007b1d */ /* 0x000fe20000010000 */
[C---:B---3--:R-:W-:Y:S01]  /*e2b0*/  VIADD R36, R35.reuse, UR6 ;  /* 0x0000000623247c36 */ /* 0x048fe20008000000 */
[----:B------:R-:W-:-:S02]  /*e2c0*/  LEA.HI.X.SX32 R35, R35, R3, 0x1, P6 ;  /* 0x0000000323237211 */ /* 0x000fc400030f0eff */
[----:B-1----:R-:W-:Y:S01]  /*e2d0*/  PRMT R38, R61, 0x7632, R38 ;  /* 0x000076323d267816 */ /* 0x002fe20000000026 */
[----:B------:R-:W-:Y:S01]  /*e2e0*/  VIADD R37, R36, UR6 ;  /* 0x0000000624257c36 */ /* 0x000fe20008000000 */
[----:B------:R-:W-:Y:S01]  /*e2f0*/  PRMT R39, R62, 0x7632, R39 ;  /* 0x000076323e277816 */ /* 0x000fe20000000027 */
[----:B------:R-:W1:Y:S01]  /*e300*/  LDS.128 R16, [R28] ;  /* 0x000000001c107984 */ /* 0x000e620000000c00 */
[----:B------:R-:W-:Y:S06]  /*e310*/  BAR.SYNC.DEFER_BLOCKING 0x0 ;  /* 0x0000000000007b1d */ /* 0x000fec0000010000 */
[----:B------:R-:W-:Y:S02]  /*e320*/  STSM.16.M88.4 [R56], R40 ;  /* 0x0000002838007844 */ /* 0x000fe40000000200 */
[----:B------:R-:W-:Y:S06]  /*e330*/  BAR.SYNC.DEFER_BLOCKING 0x0 ;  /* 0x0000000000007b1d */ /* 0x000fec0000010000 */
[----:B------:R-:W3:Y:S02]  /*e340*/  LDS.128 R12, [R28] ;  /* 0x000000001c0c7984 */ /* 0x000ee40000000c00 */
[----:B------:R-:W-:Y:S06]  /*e350*/  BAR.SYNC.DEFER_BLOCKING 0x0 ;  /* 0x0000000000007b1d */ /* 0x000fec0000010000 */
[----:B------:R-:W-:Y:S02]  /*e360*/  STSM.16.M88.4 [R56], R44 ;  /* 0x0000002c38007844 */ /* 0x000fe40000000200 */
[----:B------:R-:W-:Y:S06]  /*e370*/  BAR.SYNC.DEFER_BLOCKING 0x0 ;  /* 0x0000000000007b1d */ /* 0x000fec0000010000 */
[----:B------:R-:W4:Y:S02]  /*e380*/  LDS.128 R8, [R28] ;  /* 0x000000001c087984 */ /* 0x000f240000000c00 */
[----:B------:R-:W-:Y:S06]  /*e390*/  BAR.SYNC.DEFER_BLOCKING 0x0 ;  /* 0x0000000000007b1d */ /* 0x000fec0000010000 */
[----:B------:R-:W-:Y:S02]  /*e3a0*/  STSM.16.M88.4 [R56], R48 ;  /* 0x0000003038007844 */ /* 0x000fe40000000200 */
[----:B------:R-:W-:Y:S06]  /*e3b0*/  BAR.SYNC.DEFER_BLOCKING 0x0 ;  /* 0x0000000000007b1d */ /* 0x000fec0000010000 */
[----:B------:R-:W4:Y:S02]  /*e3c0*/  LDS.128 R4, [R28] ;  /* 0x000000001c047984 */ /* 0x000f240000000c00 */
[----:B------:R-:W-:Y:S06]  /*e3d0*/  BAR.SYNC.DEFER_BLOCKING 0x0 ;  /* 0x0000000000007b1d */ /* 0x000fec0000010000 */
[----:B------:R-:W-:Y:S02]  /*e3e0*/  STSM.16.M88.4 [R56], R52 ;  /* 0x0000003438007844 */ /* 0x000fe40000000200 */
[----:B------:R-:W-:Y:S06]  /*e3f0*/  BAR.SYNC.DEFER_BLOCKING 0x0 ;  /* 0x0000000000007b1d */ /* 0x000fec0000010000 */
[----:B------:R2:W-:Y:S01]  /*e400*/  @P3 STG.E.U16 desc[UR18][R30.64], R60 ;  /* 0x0000003c1e003986 */ /* 0x0005e2000c101512 */
[----:B------:R-:W-:Y:S01]  /*e410*/  ISETP.LT.AND P3, PT, R29, UR7, !P0 ;  /* 0x000000071d007c0c */ /* 0x000fe2000c761270 */
[----:B------:R-:W-:Y:S01]  /*e420*/  VIADD R29, R0, 0x6 ;  /* 0x00000006001d7836 */ /* 0x000fe20000000000 */
[----:B--2---:R-:W-:-:S02]  /*e430*/  PRMT R31, R60, 0x7632, R31 ;  /* 0x000076323c1f7816 */ /* 0x004fc4000000001f */
[----:B------:R-:W-:-:S03]  /*e440*/  LEA R30, P6, R36, R2, 0x1 ;  /* 0x00000002241e7211 */ /* 0x000fc600078c08ff */
[----:B------:R2:W-:Y:S01]  /*e450*/  @P2 STG.E.U16 desc[UR18][R32.64], R31 ;  /* 0x0000001f20002986 */ /* 0x0005e2000c101512 */
[----:B------:R-:W-:Y:S01]  /*e460*/  ISETP.LT.AND P2, PT, R29, UR7, !P0 ;  /* 0x000000071d007c0c */ /* 0x000fe2000c741270 */
[C---:B------:R-:W-:Y:S02]  /*e470*/  VIADD R29, R0.reuse, 0x7 ;  /* 0x00000007001d7836 */ /* 0x040fe40000000000 */
[----:B------:R0:W-:Y:S03]  /*e480*/  @P1 STG.E.U16 desc[UR18][R34.64], R61 ;  /* 0x0000003d22001986 */ /* 0x0001e6000c101512 */
[----:B------:R-:W-:Y:S01]  /*e490*/  ISETP.LT.AND P1, PT, R29, UR7, !P0 ;  /* 0x000000071d007c0c */ /* 0x000fe2000c721270 */
[----:B------:R-:W-:Y:S01]  /*e4a0*/  VIADD R29, R0, 0x8 ;  /* 0x00000008001d7836 */ /* 0x000fe20000000000 */
[----:B--2---:R-:W-:Y:S01]  /*e4b0*/  LEA.HI.X.SX32 R31, R36, R3, 0x1, P6 ;  /* 0x00000003241f7211 */ /* 0x004fe200030f0eff */
[C---:B------:R-:W-:Y:S01]  /*e4c0*/  VIADD R33, R37.reuse, UR6 ;  /* 0x0000000625217c36 */ /* 0x040fe20008000000 */
[----:B------:R-:W-:-:S03]  /*e4d0*/  LEA R36, P6, R37, R2, 0x1 ;  /* 0x0000000225247211 */ /* 0x000fc600078c08ff */
[----:B------:R2:W-:Y:S01]  /*e4e0*/  @P5 STG.E.U16 desc[UR18][R30.64], R38 ;  /* 0x000000261e005986 */ /* 0x0005e2000c101512 */
[-C--:B------:R-:W-:Y:S01]  /*e4f0*/  LEA.HI.X.SX32 R37, R37, R3.reuse, 0x1, P6 ;  /* 0x0000000325257211 */ /* 0x080fe200030f0eff */
[----:B0-----:R-:W-:Y:S01]  /*e500*/  VIADD R35, R33, UR6 ;  /* 0x0000000621237c36 */ /* 0x001fe20008000000 */
[----:B------:R-:W-:Y:S01]  /*e510*/  ISETP.LT.AND P5, PT, R29, UR7, !P0 ;  /* 0x000000071d007c0c */ /* 0x000fe2000c7a1270 */
[C---:B------:R-:W-:Y:S01]  /*e520*/  VIADD R29, R0.reuse, 0x9 ;  /* 0x00000009001d7836 */ /* 0x040fe20000000000 */
[CC--:B------:R-:W-:Y:S01]  /*e530*/  LEA R32, P6, R33.reuse, R2.reuse, 0x1 ;  /* 0x0000000221207211 */ /* 0x0c0fe200078c08ff */
[----:B------:R0:W-:Y:S03]  /*e540*/  @P4 STG.E.U16 desc[UR18][R36.64], R62 ;  /* 0x0000003e24004986 */ /* 0x0001e6000c101512 */
[----:B------:R-:W-:Y:S02]  /*e550*/  LEA.HI.X.SX32 R33, R33, R3, 0x1, P6 ;  /* 0x0000000321217211 */ /* 0x000fe400030f0eff */
[----:B------:R-:W-:Y:S01]  /*e560*/  ISETP.LT.AND P4, PT, R29, UR7, !P0 ;  /* 0x000000071d007c0c */ /* 0x000fe2000c781270 */
[----:B------:R-:W-:Y:S01]  /*e570*/  VIADD R29, R0, 0xa ;  /* 0x0000000a001d7836 */ /* 0x000fe20000000000 */
[C---:B------:R-:W-:Y:S01]  /*e580*/  LEA R34, P6, R35.reuse, R2, 0x1 ;  /* 0x0000000223227211 */ /* 0x040fe200078c08ff */
[----:B--2---:R-:W-:Y:S01]  /*e590*/  VIADD R31, R35, UR6 ;  /* 0x00000006231f7c36 */ /* 0x004fe20008000000 */
[----:B------:R2:W-:Y:S01]  /*e5a0*/  @P3 STG.E.U16 desc[UR18][R32.64], R39 ;  /* 0x0000002720003986 */ /* 0x0005e2000c101512 */
[----:B------:R-:W-:-:S02]  /*e5b0*/  PRMT R38, R63, 0x7632, R38 ;  /* 0x000076323f267816 */ /* 0x000fc40000000026 */
[-C--:B------:R-:W-:Y:S01]  /*e5c0*/  LEA.HI.X.SX32 R35, R35, R3.reuse, 0x1, P6 ;  /* 0x0000000323237211 */ /* 0x080fe200030f0eff */
[----:B0-----:R-:W-:Y:S01]  /*e5d0*/  VIADD R37, R31, UR6 ;  /* 0x000000061f257c36 */ /* 0x001fe20008000000 */
[----:B------:R-:W-:Y:S01]  /*e5e0*/  ISETP.LT.AND P3, PT, R29, UR7, !P0 ;  /* 0x000000071d007c0c */ /* 0x000fe2000c761270 */
[C---:B------:R-:W-:Y:S01]  /*e5f0*/  VIADD R29, R0.reuse, 0xb ;  /* 0x0000000b001d7836 */ /* 0x040fe20000000000 */
[-C--:B------:R-:W-:Y:S01]  /*e600*/  LEA R30, P6, R31, R2.reuse, 0x1 ;  /* 0x000000021f1e7211 */ /* 0x080fe200078c08ff */
[----:B------:R0:W-:Y:S03]  /*e610*/  @P2 STG.E.U16 desc[UR18][R34.64], R63 ;  /* 0x0000003f22002986 */ /* 0x0001e6000c101512 */
[----:B------:R-:W-:Y:S01]  /*e620*/  ISETP.LT.AND P2, PT, R29, UR7, !P0 ;  /* 0x000000071d007c0c */ /* 0x000fe2000c741270 */
[----:B------:R-:W-:Y:S01]  /*e630*/  VIADD R29, R0, 0xc ;  /* 0x0000000c001d7836 */ /* 0x000fe20000000000 */
[----:B------:R-:W-:Y:S01]  /*e640*/  LEA.HI.X.SX32 R31, R31, R3, 0x1, P6 ;  /* 0x000000031f1f7211 */ /* 0x000fe200030f0eff */
[C---:B--2---:R-:W-:Y:S01]  /*e650*/  VIADD R33, R37.reuse, UR6 ;  /* 0x0000000625217c36 */ /* 0x044fe20008000000 */
        /* <DEDUP_REMOVED lines=12> */
[----:B--2---:R-:W-:-:S03]  /*e720*/  VIADD R31, R35, UR6 ;  /* 0x00000006231f7c36 */ /* 0x004fc60008000000 */
[----:B------:R-:W-:Y:S02]  /*e730*/  LEA.HI.X.SX32 R35, R35, R3, 0x1, P6 ;  /* 0x0000000323237211 */ /* 0x000fe400030f0eff */
[----:B0-----:R-:W-:Y:S01]  /*e740*/  PRMT R37, R24, 0x7632, R37 ;  /* 0x0000763218257816 */ /* 0x001fe20000000025 */
[----:B------:R-:W-:Y:S01]  /*e750*/  VIADD R24, R0, 0xf ;  /* 0x0000000f00187836 */ /* 0x000fe20000000000 */
[----:B------:R-:W-:-:S03]  /*e760*/  LEA R30, P6, R31, R2, 0x1 ;  /* 0x000000021f1e7211 */ /* 0x000fc600078c08ff */
[----:B------:R0:W-:Y:S01]  /*e770*/  @P4 STG.E.U16 desc[UR18][R32.64], R37 ;  /* 0x0000002520004986 */ /* 0x0001e2000c101512 */
[----:B------:R-:W-:Y:S01]  /*e780*/  ISETP.LT.AND P4, PT, R29, UR7, !P0 ;  /* 0x000000071d007c0c */ /* 0x000fe2000c781270 */
[C---:B------:R-:W-:Y:S01]  /*e790*/  VIADD R29, R31.reuse, UR6 ;  /* 0x000000061f1d7c36 */ /* 0x040fe20008000000 */
[----:B------:R-:W-:Y:S01]  /*e7a0*/  LEA.HI.X.SX32 R31, R31, R3, 0x1, P6 ;  /* 0x000000031f1f7211 */ /* 0x000fe200030f0eff */
[----:B------:R2:W-:Y:S01]  /*e7b0*/  @P3 STG.E.U16 desc[UR18][R34.64], R25 ;  /* 0x0000001922003986 */ /* 0x0005e2000c101512 */
[----:B------:R-:W-:Y:S01]  /*e7c0*/  ISETP.LT.AND P3, PT, R24, UR7, !P0 ;  /* 0x0000000718007c0c */ /* 0x000fe2000c761270 */
[----:B------:R-:W-:Y:S01]  /*e7d0*/  VIADD R24, R0, 0x10 ;  /* 0x0000001000187836 */ /* 0x000fe20000000000 */
[C---:B------:R-:W-:Y:S01]  /*e7e0*/  LEA R36, P6, R29.reuse, R2, 0x1 ;  /* 0x000000021d247211 */ /* 0x040fe200078c08ff */
[----:B0-----:R-:W-:-:S03]  /*e7f0*/  VIADD R33, R29, UR6 ;  /* 0x000000061d217c36 */ /* 0x001fc60008000000 */
[----:B------:R-:W-:Y:S01]  /*e800*/  LEA.HI.X.SX32 R37, R29, R3, 0x1, P6 ;  /* 0x000000031d257211 */ /* 0x000fe200030f0eff */
[----:B------:R-:W-:Y:S01]  /*e810*/  VIADD R29, R0, 0x12 ;  /* 0x00000012001d7836 */ /* 0x000fe20000000000 */
[----:B--2---:R-:W-:Y:S01]  /*e820*/  PRMT R35, R25, 0x7632, R35 ;  /* 0x0000763219237816 */ /* 0x004fe20000000023 */
[C---:B------:R-:W-:Y:S01]  /*e830*/  VIADD R25, R33.reuse, UR6 ;  /* 0x0000000621197c36 */ /* 0x040fe20008000000 */
[----:B------:R-:W-:-:S03]  /*e840*/  LEA R32, P6, R33, R2, 0x1 ;  /* 0x0000000221207211 */ /* 0x000fc600078c08ff */
[----:B------:R0:W-:Y:S01]  /*e850*/  @P2 STG.E.U16 desc[UR18][R30.64], R35 ;  /* 0x000000231e002986 */ /* 0x0001e2000c101512 */
[----:B------:R-:W-:Y:S01]  /*e860*/  ISETP.LT.AND P2, PT, R24, UR7, !P0 ;  /* 0x0000000718007c0c */ /* 0x000fe2000c741270 */
[----:B------:R-:W-:Y:S01]  /*e870*/  VIADD R24, R0, 0x11 ;  /* 0x0000001100187836 */ /* 0x000fe20000000000 */
[----:B------:R-:W-:Y:S01]  /*e880*/  LEA.HI.X.SX32 R33, R33, R3, 0x1, P6 ;  /* 0x0000000321217211 */ /* 0x000fe200030f0eff */
[----:B------:R2:W-:Y:S03]  /*e890*/  @P1 STG.E.U16 desc[UR18][R36.64], R26 ;  /* 0x0000001a24001986 */ /* 0x0005e6000c101512 */
[----:B------:R-:W-:Y:S02]  /*e8a0*/  ISETP.LT.AND P1, PT, R24, UR7, !P0 ;  /* 0x0000000718007c0c */ /* 0x000fe4000c721270 */
[C---:B------:R-:W-:Y:S01]  /*e8b0*/  LEA R24, P6, R25.reuse, R2, 0x1 ;  /* 0x0000000219187211 */ /* 0x040fe200078c08ff */
[----:B0-----:R-:W-:-:S03]  /*e8c0*/  VIADD R31, R25, UR6 ;  /* 0x00000006191f7c36 */ /* 0x001fc60008000000 */
[-C--:B------:R-:W-:Y:S02]  /*e8d0*/  LEA.HI.X.SX32 R25, R25, R3.reuse, 0x1, P6 ;  /* 0x0000000319197211 */ /* 0x080fe400030f0eff */
[----:B--2---:R-:W-:Y:S01]  /*e8e0*/  PRMT R37, R26, 0x7632, R37 ;  /* 0x000076321a257816 */ /* 0x004fe20000000025 */
[----:B------:R-:W-:Y:S01]  /*e8f0*/  VIADD R26, R0, 0x13 ;  /* 0x00000013001a7836 */ /* 0x000fe20000000000 */
[-C--:B------:R-:W-:Y:S02]  /*e900*/  LEA R30, P6, R31, R2.reuse, 0x1 ;  /* 0x000000021f1e7211 */ /* 0x080fe400078c08ff */
[----:B------:R-:W-:Y:S01]  /*e910*/  PRMT R36, R27, 0x7632, R36 ;  /* 0x000076321b247816 */ /* 0x000fe20000000024 */
[----:B------:R0:W-:Y:S01]  /*e920*/  @P5 STG.E.U16 desc[UR18][R32.64], R37 ;  /* 0x0000002520005986 */ /* 0x0001e2000c101512 */
[----:B------:R-:W-:Y:S01]  /*e930*/  ISETP.LT.AND P5, PT, R29, UR7, !P0 ;  /* 0x000000071d007c0c */ /* 0x000fe2000c7a1270 */
[C---:B------:R-:W-:Y:S01]  /*e940*/  VIADD R29, R31.reuse, UR6 ;  /* 0x000000061f1d7c36 */ /* 0x040fe20008000000 */
[-C--:B------:R-:W-:Y:S01]  /*e950*/  LEA.HI.X.SX32 R31, R31, R3.reuse, 0x1, P6 ;  /* 0x000000031f1f7211 */ /* 0x080fe200030f0eff */
[----:B------:R2:W-:Y:S01]  /*e960*/  @P4 STG.E.U16 desc[UR18][R24.64], R27 ;  /* 0x0000001b18004986 */ /* 0x0005e2000c101512 */
[----:B------:R-:W-:Y:S01]  /*e970*/  ISETP.LT.AND P4, PT, R26, UR7, !P0 ;  /* 0x000000071a007c0c */ /* 0x000fe2000c781270 */
[----:B------:R-:W-:Y:S01]  /*e980*/  VIADD R26, R0, 0x14 ;  /* 0x00000014001a7836 */ /* 0x000fe20000000000 */
[C---:B------:R-:W-:Y:S01]  /*e990*/  LEA R34, P6, R29.reuse, R2, 0x1 ;  /* 0x000000021d227211 */ /* 0x040fe200078c08ff */
[----:B------:R1:W-:Y:S03]  /*e9a0*/  @P3 STG.E.U16 desc[UR18][R30.64], R36 ;  /* 0x000000241e003986 */ /* 0x0003e6000c101512 */
[C---:B------:R-:W-:Y:S01]  /*e9b0*/  LEA.HI.X.SX32 R35, R29.reuse, R3, 0x1, P6 ;  /* 0x000000031d237211 */ /* 0x040fe200030f0eff */
[----:B0-----:R-:W-:Y:S01]  /*e9c0*/  VIADD R33, R29, UR6 ;  /* 0x000000061d217c36 */ /* 0x001fe20008000000 */
[----:B------:R-:W-:Y:S01]  /*e9d0*/  ISETP.LT.AND P3, PT, R26, UR7, !P0 ;  /* 0x000000071a007c0c */ /* 0x000fe2000c761270 */
[----:B------:R-:W-:-:S02]  /*e9e0*/  VIADD R26, R0, 0x16 ;  /* 0x00000016001a7836 */ /* 0x000fc40000000000 */
[----:B--2---:R-:W-:Y:S01]  /*e9f0*/  VIADD R24, R0, 0x15 ;  /* 0x0000001500187836 */ /* 0x004fe20000000000 */
[CC--:B------:R-:W-:Y:S01]  /*ea00*/  LEA R32, P6, R33.reuse, R2.reuse, 0x1 ;  /* 0x0000000221207211 */ /* 0x0c0fe200078c08ff */
[C---:B------:R-:W-:Y:S01]  /*ea10*/  VIADD R25, R33.reuse, UR6 ;  /* 0x0000000621197c36 */ /* 0x040fe20008000000 */
[----:B------:R0:W-:Y:S01]  /*ea20*/  @P2 STG.E.U16 desc[UR18][R34.64], R20 ;  /* 0x0000001422002986 */ /* 0x0001e2000c101512 */
[----:B-1----:R-:W-:Y:S02]  /*ea30*/  PRMT R31, R20, 0x7632, R31 ;  /* 0x00007632141f7816 */ /* 0x002fe4000000001f */
[-C--:B------:R-:W-:Y:S01]  /*ea40*/  LEA.HI.X.SX32 R33, R33, R3.reuse, 0x1, P6 ;  /* 0x0000000321217211 */ /* 0x080fe200030f0eff */
[C---:B------:R-:W-:Y:S01]  /*ea50*/  VIADD R27, R25.reuse, UR6 ;  /* 0x00000006191b7c36 */ /* 0x040fe20008000000 */
[----:B------:R-:W-:Y:S02]  /*ea60*/  ISETP.LT.AND P2, PT, R24, UR7, !P0 ;  /* 0x0000000718007c0c */ /* 0x000fe4000c741270 */
[-C--:B------:R-:W-:Y:S01]  /*ea70*/  LEA R24, P6, R25, R2.reuse, 0x1 ;  /* 0x0000000219187211 */ /* 0x080fe200078c08ff */
[----:B------:R1:W-:Y:S01]  /*ea80*/  @P1 STG.E.U16 desc[UR18][R32.64], R31 ;  /* 0x0000001f20001986 */ /* 0x0003e2000c101512 */
[----:B------:R-:W-:Y:S01]  /*ea90*/  ISETP.LT.AND P1, PT, R26, UR7, !P0 ;  /* 0x000000071a007c0c */ /* 0x000fe2000c721270 */
[----:B------:R-:W-:Y:S01]  /*eaa0*/  VIADD R29, R27, UR6 ;  /* 0x000000061b1d7c36 */ /* 0x000fe20008000000 */
[----:B------:R-:W-:Y:S01]  /*eab0*/  LEA.HI.X.SX32 R25, R25, R3, 0x1, P6 ;  /* 0x0000000319197211 */ /* 0x000fe200030f0eff */
[----:B0-----:R-:W-:Y:S01]  /*eac0*/  VIADD R20, R0, 0x17 ;  /* 0x0000001700147836 */ /* 0x001fe20000000000 */
[----:B------:R-:W-:-:S03]  /*ead0*/  LEA R26, P6, R27, R2, 0x1 ;  /* 0x000000021b1a7211 */ /* 0x000fc600078c08ff */
[----:B------:R0:W-:Y:S01]  /*eae0*/  @P5 STG.E.U16 desc[UR18][R24.64], R21 ;  /* 0x0000001518005986 */ /* 0x0001e2000c101512 */
[----:B------:R-:W-:Y:S01]  /*eaf0*/  ISETP.LT.AND P5, PT, R20, UR7, !P0 ;  /* 0x0000000714007c0c */ /* 0x000fe2000c7a1270 */
[----:B------:R-:W-:Y:S01]  /*eb00*/  VIADD R20, R0, 0x18 ;  /* 0x0000001800147836 */ /* 0x000fe20000000000 */
[----:B------:R-:W-:Y:S01]  /*eb10*/  LEA.HI.X.SX32 R27, R27, R3, 0x1, P6 ;  /* 0x000000031b1b7211 */ /* 0x000fe200030f0eff */
[C---:B-1----:R-:W-:Y:S01]  /*eb20*/  VIADD R33, R29.reuse, UR6 ;  /* 0x000000061d217c36 */ /* 0x042fe20008000000 */
[----:B------:R-:W-:-:S04]  /*eb30*/  LEA R30, P6, R29, R2, 0x1 ;  /* 0x000000021d1e7211 */ /* 0x000fc800078c08ff */
[-C--:B------:R-:W-:Y:S02]  /*eb40*/  LEA.HI.X.SX32 R31, R29, R3.reuse, 0x1, P6 ;  /* 0x000000031d1f7211 */ /* 0x080fe400030f0eff */
[----:B------:R-:W-:Y:S01]  /*eb50*/  LEA R32, P6, R33, R2, 0x1 ;  /* 0x0000000221207211 */ /* 0x000fe200078c08ff */
[----:B0-----:R-:W-:Y:S01]  /*eb60*/  VIADD R24, R0, 0x1a ;  /* 0x0000001a00187836 */ /* 0x001fe20000000000 */
[----:B------:R-:W-:Y:S01]  /*eb70*/  PRMT R25, R21, 0x7632, R25 ;  /* 0x0000763215197816 */ /* 0x000fe20000000019 */
[C---:B------:R-:W-:Y:S01]  /*eb80*/  VIADD R21, R33.reuse, UR6 ;  /* 0x0000000621157c36 */ /* 0x040fe20008000000 */
[----:B------:R-:W-:Y:S02]  /*eb90*/  LEA.HI.X.SX32 R33, R33, R3, 0x1, P6 ;  /* 0x0000000321217211 */ /* 0x000fe400030f0eff */
[----:B------:R-:W-:Y:S01]  /*eba0*/  PRMT R29, R22, 0x7632, R29 ;  /* 0x00007632161d7816 */ /* 0x000fe2000000001d */
[----:B------:R0:W-:Y:S01]  /*ebb0*/  @P4 STG.E.U16 desc[UR18][R26.64], R25 ;  /* 0x000000191a004986 */ /* 0x0001e2000c101512 */
[----:B------:R-:W-:Y:S01]  /*ebc0*/  ISETP.LT.AND P4, PT, R20, UR7, !P0 ;  /* 0x0000000714007c0c */ /* 0x000fe2000c781270 */
[----:B------:R-:W-:-:S02]  /*ebd0*/  VIADD R20, R0, 0x19 ;  /* 0x0000001900147836 */ /* 0x000fc40000000000 */
[----:B------:R1:W-:Y:S03]  /*ebe0*/  @P3 STG.E.U16 desc[UR18][R30.64], R22 ;  /* 0x000000161e003986 */ /* 0x0003e6000c101512 */
[----:B------:R-:W-:Y:S01]  /*ebf0*/  ISETP.LT.AND P3, PT, R20, UR7, !P0 ;  /* 0x0000000714007c0c */ /* 0x000fe2000c761270 */
[----:B------:R2:W-:Y:S01]  /*ec00*/  @P2 STG.E.U16 desc[UR18][R32.64], R29 ;  /* 0x0000001d20002986 */ /* 0x0005e2000c101512 */
[C---:B------:R-:W-:Y:S02]  /*ec10*/  LEA R20, P6, R21.reuse, R2, 0x1 ;  /* 0x0000000215147211 */ /* 0x040fe400078c08ff */
[----:B------:R-:W-:Y:S01]  /*ec20*/  ISETP.LT.AND P2, PT, R24, UR7, !P0 ;  /* 0x0000000718007c0c */ /* 0x000fe2000c741270 */
[C---:B0-----:R-:W-:Y:S01]  /*ec30*/  VIADD R25, R21.reuse, UR6 ;  /* 0x0000000615197c36 */ /* 0x041fe20008000000 */
[----:B------:R-:W-:-:S03]  /*ec40*/  LEA.HI.X.SX32 R21, R21, R3, 0x1, P6 ;  /* 0x0000000315157211 */ /* 0x000fc600030f0eff */
[C---:B------:R-:W-:Y:S01]  /*ec50*/  VIADD R27, R25.reuse, UR6 ;  /* 0x00000006191b7c36 */ /* 0x040fe20008000000 */
[-C--:B------:R-:W-:Y:S01]  /*ec60*/  LEA R24, P6, R25, R2.reuse, 0x1 ;  /* 0x0000000219187211 */ /* 0x080fe200078c08ff */
[----:B-1----:R-:W-:Y:S01]  /*ec70*/  VIADD R22, R0, 0x1b ;  /* 0x0000001b00167836 */ /* 0x002fe20000000000 */
[----:B------:R0:W-:Y:S01]  /*ec80*/  @P1 STG.E.U16 desc[UR18][R20.64], R23 ;  /* 0x0000001714001986 */ /* 0x0001e2000c101512 */
[----:B--2---:R-:W-:Y:S01]  /*ec90*/  VIADD R29, R27, UR6 ;  /* 0x000000061b1d7c36 */ /* 0x004fe20008000000 */
[-C--:B------:R-:W-:Y:S02]  /*eca0*/  LEA.HI.X.SX32 R25, R25, R3.reuse, 0x1, P6 ;  /* 0x0000000319197211 */ /* 0x080fe400030f0eff */
[-C--:B------:R-:W-:Y:S02]  /*ecb0*/  LEA R26, P6, R27, R2.reuse, 0x1 ;  /* 0x000000021b1a7211 */ /* 0x080fe400078c08ff */
[----:B------:R-:W-:Y:S02]  /*ecc0*/  PRMT R31, R23, 0x7632, R31 ;  /* 0x00007632171f7816 */ /* 0x000fe4000000001f */
[----:B------:R-:W-:Y:S01]  /*ecd0*/  ISETP.LT.AND P1, PT, R22, UR7, !P0 ;  /* 0x0000000716007c0c */ /* 0x000fe2000c721270 */
[C---:B------:R-:W-:Y:S01]  /*ece0*/  VIADD R22, R0.reuse, 0x1c ;  /* 0x0000001c00167836 */ /* 0x040fe20000000000 */
[-C--:B------:R-:W-:Y:S01]  /*ecf0*/  LEA.HI.X.SX32 R27, R27, R3.reuse, 0x1, P6 ;  /* 0x000000031b1b7211 */ /* 0x080fe200030f0eff */
[----:B------:R1:W-:Y:S01]  /*ed00*/  @P5 STG.E.U16 desc[UR18][R24.64], R31 ;  /* 0x0000001f18005986 */ /* 0x0003e2000c101512 */
[----:B0-----:R-:W-:Y:S01]  /*ed10*/  VIADD R20, R0, 0x1d ;  /* 0x0000001d00147836 */ /* 0x001fe20000000000 */
[C---:B------:R-:W-:Y:S01]  /*ed20*/  LEA R30, P6, R29.reuse, R2, 0x1 ;  /* 0x000000021d1e7211 */ /* 0x040fe200078c08ff */
[----:B------:R-:W-:Y:S01]  /*ed30*/  VIADD R21, R29, UR6 ;  /* 0x000000061d157c36 */ /* 0x000fe20008000000 */
[----:B------:R0:W-:Y:S01]  /*ed40*/  @P4 STG.E.U16 desc[UR18][R26.64], R16 ;  /* 0x000000101a004986 */ /* 0x0001e2000c101512 */
[----:B------:R-:W-:Y:S01]  /*ed50*/  ISETP.LT.AND P5, PT, R22, UR7, !P0 ;  /* 0x0000000716007c0c */ /* 0x000fe2000c7a1270 */
[----:B------:R-:W-:Y:S01]  /*ed60*/  VIADD R22, R0, 0x1e ;  /* 0x0000001e00167836 */ /* 0x000fe20000000000 */
[----:B------:R-:W-:Y:S01]  /*ed70*/  ISETP.LT.AND P4, PT, R20, UR7, !P0 ;  /* 0x0000000714007c0c */ /* 0x000fe2000c781270 */
[----:B------:R-:W-:Y:S01]  /*ed80*/  VIADD R23, R21, UR6 ;  /* 0x0000000615177c36 */ /* 0x000fe20008000000 */
[----:B-1----:R-:W-:-:S03]  /*ed90*/  LEA.HI.X.SX32 R31, R29, R3, 0x1, P6 ;  /* 0x000000031d1f7211 */ /* 0x002fc600030f0eff */
[----:B------:R-:W-:Y:S01]  /*eda0*/  VIADD R25, R23, UR6 ;  /* 0x0000000617197c36 */ /* 0x000fe20008000000 */
[C---:B------:R-:W-:Y:S02]  /*edb0*/  LEA R20, P6, R21.reuse, R2, 0x1 ;  /* 0x0000000215147211 */ /* 0x040fe400078c08ff */
[----:B0-----:R-:W-:Y:S01]  /*edc0*/  PRMT R27, R16, 0x7632, R27 ;  /* 0x00007632101b7816 */ /* 0x001fe2000000001b */
[----:B------:R-:W-:Y:S01]  /*edd0*/  VIADD R16, R0, 0x1f ;  /* 0x0000001f00107836 */ /* 0x000fe20000000000 */
[----:B------:R-:W-:-:S03]  /*ede0*/  LEA.HI.X.SX32 R21, R21, R3, 0x1, P6 ;  /* 0x0000000315157211 */ /* 0x000fc600030f0eff */
[----:B------:R0:W-:Y:S01]  /*edf0*/  @P3 STG.E.U16 desc[UR18][R30.64], R27 ;  /* 0x0000001b1e003986 */ /* 0x0001e2000c101512 */
[----:B------:R-:W-:Y:S02]  /*ee00*/  ISETP.LT.AND P3, PT, R22, UR7, !P0 ;  /* 0x0000000716007c0c */ /* 0x000fe4000c761270 */
[CC--:B------:R-:W-:Y:S01]  /*ee10*/  LEA R22, P6, R23.reuse, R2.reuse, 0x1 ;  /* 0x0000000217167211 */ /* 0x0c0fe200078c08ff */
[----:B------:R1:W-:Y:S01]  /*ee20*/  @P2 STG.E.U16 desc[UR18][R20.64], R17 ;  /* 0x0000001114002986 */ /* 0x0003e2000c101512 */
[----:B------:R-:W-:Y:S01]  /*ee30*/  ISETP.LT.AND P2, PT, R16, UR7, !P0 ;  /* 0x0000000710007c0c */ /* 0x000fe2000c741270 */
[----:B------:R-:W-:Y:S01]  /*ee40*/  VIADD R16, R0, 0x20 ;  /* 0x0000002000107836 */ /* 0x000fe20000000000 */
[----:B------:R-:W-:Y:S01]  /*ee50*/  LEA.HI.X.SX32 R23, R23, R3, 0x1, P6 ;  /* 0x0000000317177211 */ /* 0x000fe200030f0eff */
[----:B------:R-:W2:Y:S01]  /*ee60*/  LDS.128 R28, [R28] ;  /* 0x000000001c1c7984 */ /* 0x000ea20000000c00 */
[C---:B------:R-:W-:Y:S01]  /*ee70*/  LEA R24, P6, R25.reuse, R2, 0x1 ;  /* 0x0000000219187211 */ /* 0x040fe200078c08ff */
[----:B0-----:R-:W-:-:S03]  /*ee80*/  VIADD R27, R25, UR6 ;  /* 0x00000006191b7c36 */ /* 0x001fc60008000000 */
[-C--:B------:R-:W-:Y:S02]  /*ee90*/  LEA.HI.X.SX32 R25, R25, R3.reuse, 0x1, P6 ;  /* 0x0000000319197211 */ /* 0x080fe400030f0eff */
[----:B-1----:R-:W-:Y:S01]  /*eea0*/  PRMT R21, R17, 0x7632, R21 ;  /* 0x0000763211157816 */ /* 0x002fe20000000015 */
[C---:B------:R-:W-:Y:S01]  /*eeb0*/  VIADD R17, R27.reuse, UR6 ;  /* 0x000000061b117c36 */ /* 0x040fe20008000000 */
[C---:B------:R-:W-:Y:S01]  /*eec0*/  LEA R26, P6, R27.reuse, R2, 0x1 ;  /* 0x000000021b1a7211 */ /* 0x040fe200078c08ff */
[----:B------:R-:W-:Y:S02]  /*eed0*/  VIADD R20, R0, 0x22 ;  /* 0x0000002200147836 */ /* 0x000fe40000000000 */
[----:B------:R0:W-:Y:S01]  /*eee0*/  @P1 STG.E.U16 desc[UR18][R22.64], R21 ;  /* 0x0000001516001986 */ /* 0x0001e2000c101512 */
[----:B------:R-:W-:Y:S01]  /*eef0*/  ISETP.LT.AND P1, PT, R16, UR7, !P0 ;  /* 0x0000000710007c0c */ /* 0x000fe2000c721270 */
[----:B------:R-:W-:Y:S01]  /*ef00*/  VIADD R16, R0, 0x21 ;  /* 0x0000002100107836 */ /* 0x000fe20000000000 */
[----:B------:R-:W-:Y:S01]  /*ef10*/  LEA.HI.X.SX32 R27, R27, R3, 0x1, P6 ;  /* 0x000000031b1b7211 */ /* 0x000fe200030f0eff */
[----:B------:R1:W-:Y:S03]  /*ef20*/  @P5 STG.E.U16 desc[UR18][R24.64], R18 ;  /* 0x0000001218005986 */ /* 0x0003e6000c101512 */
[----:B------:R-:W-:-:S02]  /*ef30*/  ISETP.LT.AND P5, PT, R16, UR7, !P0 ;  /* 0x0000000710007c0c */ /* 0x000fc4000c7a1270 */
[C---:B------:R-:W-:Y:S01]  /*ef40*/  LEA R16, P6, R17.reuse, R2, 0x1 ;  /* 0x0000000211107211 */ /* 0x040fe200078c08ff */
[----:B0-----:R-:W-:-:S03]  /*ef50*/  VIADD R21, R17, UR6 ;  /* 0x0000000611157c36 */ /* 0x001fc60008000000 */
[-C--:B------:R-:W-:Y:S02]  /*ef60*/  LEA.HI.X.SX32 R17, R17, R3.reuse, 0x1, P6 ;  /* 0x0000000311117211 */ /* 0x080fe400030f0eff */
[----:B-1----:R-:W-:Y:S01]  /*ef70*/  PRMT R25, R18, 0x7632, R25 ;  /* 0x0000763212197816 */ /* 0x002fe20000000019 */
[C---:B------:R-:W-:Y:S02]  /*ef80*/  VIADD R23, R21.reuse, UR6 ;  /* 0x0000000615177c36 */ /* 0x040fe40008000000 */
[----:B------:R-:W-:Y:S02]  /*ef90*/  VIADD R18, R0, 0x23 ;  /* 0x0000002300127836 */ /* 0x000fe40000000000 */
[----:B------:R0:W-:Y:S01]  /*efa0*/  @P4 STG.E.U16 desc[UR18][R26.64], R25 ;  /* 0x000000191a004986 */ /* 0x0001e2000c101512 */
[----:B------:R-:W-:Y:S02]  /*efb0*/  ISETP.LT.AND P4, PT, R20, UR7, !P0 ;  /* 0x0000000714007c0c */ /* 0x000fe4000c781270 */
[C---:B------:R-:W-:Y:S01]  /*efc0*/  LEA R20, P6, R21.reuse, R2, 0x1 ;  /* 0x0000000215147211 */ /* 0x040fe200078c08ff */
[----:B------:R1:W-:Y:S01]  /*efd0*/  @P3 STG.E.U16 desc[UR18][R16.64], R19 ;  /* 0x0000001310003986 */ /* 0x0003e2000c101512 */
[----:B------:R-:W-:Y:S01]  /*efe0*/  ISETP.LT.AND P3, PT, R18, UR7, !P0 ;  /* 0x0000000712007c0c */ /* 0x000fe2000c761270 */
[----:B------:R-:W-:Y:S01]  /*eff0*/  VIADD R18, R0, 0x24 ;  /* 0x0000002400127836 */ /* 0x000fe20000000000 */
[----:B------:R-:W-:-:S02]  /*f000*/  LEA.HI.X.SX32 R21, R21, R3, 0x1, P6 ;  /* 0x0000000315157211 */ /* 0x000fc400030f0eff */
[CC--:B------:R-:W-:Y:S01]  /*f010*/  LEA R22, P6, R23.reuse, R2.reuse, 0x1 ;  /* 0x0000000217167211 */ /* 0x0c0fe200078c08ff */
[----:B0-----:R-:W-:Y:S01]  /*f020*/  VIADD R25, R23, UR6 ;  /* 0x0000000617197c36 */ /* 0x001fe20008000000 */
[----:B------:R-:W-:Y:S02]  /*f030*/  PRMT R26, R19, 0x7632, R26 ;  /* 0x00007632131a7816 */ /* 0x000fe4000000001a */
[-C--:B------:R-:W-:Y:S01]  /*f040*/  LEA.HI.X.SX32 R23, R23, R3.reuse, 0x1, P6 ;  /* 0x0000000317177211 */ /* 0x080fe200030f0eff */
[----:B-1----:R-:W-:Y:S01]  /*f050*/  VIADD R16, R0, 0x25 ;  /* 0x0000002500107836 */ /* 0x002fe20000000000 */
[CC--:B------:R-:W-:Y:S01]  /*f060*/  LEA R24, P6, R25.reuse, R2.reuse, 0x1 ;  /* 0x0000000219187211 */ /* 0x0c0fe200078c08ff */
[C---:B------:R-:W-:Y:S01]  /*f070*/  VIADD R17, R25.reuse, UR6 ;  /* 0x0000000619117c36 */ /* 0x040fe20008000000 */
[----:B------:R0:W-:Y:S01]  /*f080*/  @P2 STG.E.U16 desc[UR18][R20.64], R26 ;  /* 0x0000001a14002986 */ /* 0x0001e2000c101512 */
[----:B------:R-:W-:Y:S01]  /*f090*/  ISETP.LT.AND P2, PT, R18, UR7, !P0 ;  /* 0x0000000712007c0c */ /* 0x000fe2000c741270 */
[----:B------:R-:W-:Y:S01]  /*f0a0*/  VIADD R18, R0, 0x26 ;  /* 0x0000002600127836 */ /* 0x000fe20000000000 */
[----:B------:R-:W-:Y:S01]  /*f0b0*/  LEA.HI.X.SX32 R25, R25, R3, 0x1, P6 ;  /* 0x0000000319197211 */ /* 0x000fe200030f0eff */
[----:B---3--:R1:W-:Y:S01]  /*f0c0*/  @P1 STG.E.U16 desc[UR18][R22.64], R12 ;  /* 0x0000000c16001986 */ /* 0x0083e2000c101512 */
[----:B------:R-:W-:Y:S01]  /*f0d0*/  ISETP.LT.AND P1, PT, R16, UR7, !P0 ;  /* 0x0000000710007c0c */ /* 0x000fe2000c721270 */
[C---:B------:R-:W-:Y:S01]  /*f0e0*/  VIADD R19, R17.reuse, UR6 ;  /* 0x0000000611137c36 */ /* 0x040fe20008000000 */
[----:B------:R-:W-:-:S04]  /*f0f0*/  LEA R16, P6, R17, R2, 0x1 ;  /* 0x0000000211107211 */ /* 0x000fc800078c08ff */
[----:B------:R-:W-:Y:S01]  /*f100*/  LEA.HI.X.SX32 R17, R17, R3, 0x1, P6 ;  /* 0x0000000311117211 */ /* 0x000fe200030f0eff */
[----:B0-----:R-:W-:Y:S01]  /*f110*/  VIADD R21, R19, UR6 ;  /* 0x0000000613157c36 */ /* 0x001fe20008000000 */
[----:B-1----:R-:W-:Y:S01]  /*f120*/  PRMT R23, R12, 0x7632, R23 ;  /* 0x000076320c177816 */ /* 0x002fe20000000017 */
[----:B------:R-:W-:-:S04]  /*f130*/  VIADD R12, R0, 0x27 ;  /* 0x00000027000c7836 */ /* 0x000fc80000000000 */
[----:B------:R0:W-:Y:S01]  /*f140*/  @P5 STG.E.U16 desc[UR18][R24.64], R23 ;  /* 0x0000001718005986 */ /* 0x0001e2000c101512 */
[----:B------:R-:W-:Y:S02]  /*f150*/  ISETP.LT.AND P5, PT, R18, UR7, !P0 ;  /* 0x0000000712007c0c */ /* 0x000fe4000c7a1270 */
[CC--:B------:R-:W-:Y:S01]  /*f160*/  LEA R18, P6, R19.reuse, R2.reuse, 0x1 ;  /* 0x0000000213127211 */ /* 0x0c0fe200078c08ff */
[----:B------:R1:W-:Y:S01]  /*f170*/  @P4 STG.E.U16 desc[UR18][R16.64], R13 ;  /* 0x0000000d10004986 */ /* 0x0003e2000c101512 */
[----:B------:R-:W-:Y:S01]  /*f180*/  ISETP.LT.AND P4, PT, R12, UR7, !P0 ;  /* 0x000000070c007c0c */ /* 0x000fe2000c781270 */
[----:B------:R-:W-:Y:S01]  /*f190*/  VIADD R12, R0, 0x28 ;  /* 0x00000028000c7836 */ /* 0x000fe20000000000 */
[----:B------:R-:W-:Y:S02]  /*f1a0*/  LEA.HI.X.SX32 R19, R19, R3, 0x1, P6 ;  /* 0x0000000313137211 */ /* 0x000fe400030f0eff */
        /* <DEDUP_REMOVED lines=37> */
[----:B----4-:R1:W-:Y:S01]  /*f400*/  @P3 STG.E.U16 desc[UR18][R18.64], R8 ;  /* 0x0000000812003986 */ /* 0x0103e2000c101512 */
        /* <DEDUP_REMOVED lines=44> */
[C---:B-1----:R-:W-:Y:S01]  /*f6d0*/  VIADD R11, R17.reuse, UR6 ;  /* 0x00000006110b7c36 */ /* 0x042fe20008000000 */
[CC--:B------:R-:W-:Y:S01]  /*f6e0*/  LEA R16, P6, R17.reuse, R2.reuse, 0x1 ;  /* 0x0000000211107211 */ /* 0x0c0fe200078c08ff */
[----:B------:R-:W-:Y:S01]  /*f6f0*/  VIADD R9, R0, 0x35 ;  /* 0x0000003500097836 */ /* 0x000fe20000000000 */
[----:B------:R0:W-:Y:S01]  /*f700*/  @P1 STG.E.U16 desc[UR18][R12.64], R18 ;  /* 0x000000120c001986 */ /* 0x0001e2000c101512 */
[----:B------:R-:W-:Y:S01]  /*f710*/  ISETP.LT.AND P1, PT, R10, UR7, !P0 ;  /* 0x000000070a007c0c */ /* 0x000fe2000c721270 */
[----:B------:R-:W-:Y:S01]  /*f720*/  VIADD R10, R0, 0x36 ;  /* 0x00000036000a7836 */ /* 0x000fe20000000000 */
[----:B------:R-:W-:Y:S01]  /*f730*/  LEA.HI.X.SX32 R17, R17, R3, 0x1, P6 ;  /* 0x0000000311117211 */ /* 0x000fe200030f0eff */
[----:B------:R1:W-:Y:S01]  /*f740*/  @P5 STG.E.U16 desc[UR18][R14.64], R4 ;  /* 0x000000040e005986 */ /* 0x0003e2000c101512 */
[----:B------:R-:W-:-:S02]  /*f750*/  LEA R8, P6, R11, R2, 0x1 ;  /* 0x000000020b087211 */ /* 0x000fc400078c08ff */
[----:B------:R-:W-:Y:S02]  /*f760*/  ISETP.LT.AND P5, PT, R9, UR7, !P0 ;  /* 0x0000000709007c0c */ /* 0x000fe4000c7a1270 */
[C---:B------:R-:W-:Y:S01]  /*f770*/  LEA.HI.X.SX32 R9, R11.reuse, R3, 0x1, P6 ;  /* 0x000000030b097211 */ /* 0x040fe200030f0eff */
[----:B------:R-:W-:-:S04]  /*f780*/  VIADD R11, R11, UR6 ;  /* 0x000000060b0b7c36 */ /* 0x000fc80008000000 */
[----:B0-----:R-:W-:Y:S01]  /*f790*/  VIADD R13, R11, UR6 ;  /* 0x000000060b0d7c36 */ /* 0x001fe20008000000 */
[----:B-1----:R-:W-:Y:S01]  /*f7a0*/  PRMT R15, R4, 0x7632, R15 ;  /* 0x00007632040f7816 */ /* 0x002fe2000000000f */
[----:B------:R-:W-:Y:S02]  /*f7b0*/  VIADD R4, R0, 0x37 ;  /* 0x0000003700047836 */ /* 0x000fe40000000000 */
[----:B------:R-:W-:Y:S02]  /*f7c0*/  VIADD R14, R13, UR6 ;  /* 0x000000060d0e7c36 */ /* 0x000fe40008000000 */
[----:B------:R0:W-:Y:S01]  /*f7d0*/  @P4 STG.E.U16 desc[UR18][R16.64], R15 ;  /* 0x0000000f10004986 */ /* 0x0001e2000c101512 */
[----:B------:R-:W-:Y:S02]  /*f7e0*/  ISETP.LT.AND P4, PT, R10, UR7, !P0 ;  /* 0x000000070a007c0c */ /* 0x000fe4000c781270 */
[C---:B------:R-:W-:Y:S01]  /*f7f0*/  LEA R10, P6, R11.reuse, R2, 0x1 ;  /* 0x000000020b0a7211 */ /* 0x040fe200078c08ff */
[----:B------:R1:W-:Y:S01]  /*f800*/  @P3 STG.E.U16 desc[UR18][R8.64], R5 ;  /* 0x0000000508003986 */ /* 0x0003e2000c101512 */
[----:B------:R-:W-:Y:S01]  /*f810*/  ISETP.LT.AND P3, PT, R4, UR7, !P0 ;  /* 0x0000000704007c0c */ /* 0x000fe2000c761270 */
[----:B------:R-:W-:Y:S01]  /*f820*/  VIADD R4, R0, 0x38 ;  /* 0x0000003800047836 */ /* 0x000fe20000000000 */
[----:B------:R-:W-:-:S02]  /*f830*/  LEA.HI.X.SX32 R11, R11, R3, 0x1, P6 ;  /* 0x000000030b0b7211 */ /* 0x000fc400030f0eff */
[-C--:B------:R-:W-:Y:S02]  /*f840*/  LEA R12, P6, R13, R2.reuse, 0x1 ;  /* 0x000000020d0c7211 */ /* 0x080fe400078c08ff */
[----:B0-----:R-:W-:Y:S02]  /*f850*/  PRMT R17, R5, 0x7632, R17 ;  /* 0x0000763205117816 */ /* 0x001fe40000000011 */
[----:B------:R-:W-:Y:S01]  /*f860*/  LEA.HI.X.SX32 R13, R13, R3, 0x1, P6 ;  /* 0x000000030d0d7211 */ /* 0x000fe200030f0eff */
[----:B-1----:R-:W-:Y:S02]  /*f870*/  VIADD R5, R0, 0x39 ;  /* 0x0000003900057836 */ /* 0x002fe40000000000 */
[----:B------:R0:W-:Y:S01]  /*f880*/  @P2 STG.E.U16 desc[UR18][R10.64], R17 ;  /* 0x000000110a002986 */ /* 0x0001e2000c101512 */
[----:B------:R-:W-:Y:S01]  /*f890*/  ISETP.LT.AND P2, PT, R4, UR7, !P0 ;  /* 0x0000000704007c0c */ /* 0x000fe2000c741270 */
[C---:B------:R-:W-:Y:S01]  /*f8a0*/  VIADD R9, R14.reuse, UR6 ;  /* 0x000000060e097c36 */ /* 0x040fe20008000000 */
[----:B------:R-:W-:Y:S01]  /*f8b0*/  LEA R4, P6, R14, R2, 0x1 ;  /* 0x000000020e047211 */ /* 0x000fe200078c08ff */
[----:B------:R1:W-:Y:S01]  /*f8c0*/  @P1 STG.E.U16 desc[UR18][R12.64], R6 ;  /* 0x000000060c001986 */ /* 0x0003e2000c101512 */
[----:B------:R-:W-:-:S02]  /*f8d0*/  ISETP.LT.AND P1, PT, R5, UR7, !P0 ;  /* 0x0000000705007c0c */ /* 0x000fc4000c721270 */
[-C--:B------:R-:W-:Y:S01]  /*f8e0*/  LEA.HI.X.SX32 R5, R14, R3.reuse, 0x1, P6 ;  /* 0x000000030e057211 */ /* 0x080fe200030f0eff */
[----:B------:R-:W-:Y:S01]  /*f8f0*/  VIADD R14, R0, 0x3a ;  /* 0x0000003a000e7836 */ /* 0x000fe20000000000 */
[----:B------:R-:W-:Y:S02]  /*f900*/  PRMT R15, R6, 0x7632, R15 ;  /* 0x00007632060f7816 */ /* 0x000fe4000000000f */
[CC--:B------:R-:W-:Y:S01]  /*f910*/  LEA R8, P6, R9.reuse, R2.reuse, 0x1 ;  /* 0x0000000209087211 */ /* 0x0c0fe200078c08ff */
[C---:B0-----:R-:W-:Y:S02]  /*f920*/  VIADD R11, R9.reuse, UR6 ;  /* 0x00000006090b7c36 */ /* 0x041fe40008000000 */
[----:B------:R0:W-:Y:S01]  /*f930*/  @P5 STG.E.U16 desc[UR18][R4.64], R15 ;  /* 0x0000000f04005986 */ /* 0x0001e2000c101512 */
[-C--:B------:R-:W-:Y:S01]  /*f940*/  LEA.HI.X.SX32 R9, R9, R3.reuse, 0x1, P6 ;  /* 0x0000000309097211 */ /* 0x080fe200030f0eff */
[C---:B-1----:R-:W-:Y:S01]  /*f950*/  VIADD R13, R11.reuse, UR6 ;  /* 0x000000060b0d7c36 */ /* 0x042fe20008000000 */
[C---:B------:R-:W-:Y:S01]  /*f960*/  LEA R10, P6, R11.reuse, R2, 0x1 ;  /* 0x000000020b0a7211 */ /* 0x040fe200078c08ff */
[----:B------:R-:W-:Y:S01]  /*f970*/  VIADD R6, R0, 0x3b ;  /* 0x0000003b00067836 */ /* 0x000fe20000000000 */
[----:B------:R-:W-:Y:S01]  /*f980*/  ISETP.LT.AND P5, PT, R14, UR7, !P0 ;  /* 0x000000070e007c0c */ /* 0x000fe2000c7a1270 */
[----:B------:R1:W-:Y:S01]  /*f990*/  @P4 STG.E.U16 desc[UR18][R8.64], R7 ;  /* 0x0000000708004986 */ /* 0x0003e2000c101512 */
[----:B------:R-:W-:-:S02]  /*f9a0*/  LEA.HI.X.SX32 R11, R11, R3, 0x1, P6 ;  /* 0x000000030b0b7211 */ /* 0x000fc400030f0eff */
[----:B------:R-:W-:Y:S02]  /*f9b0*/  PRMT R14, R7, 0x7632, R14 ;  /* 0x00007632070e7816 */ /* 0x000fe4000000000e */
[CC--:B------:R-:W-:Y:S01]  /*f9c0*/  LEA R12, P6, R13.reuse, R2.reuse, 0x1 ;  /* 0x000000020d0c7211 */ /* 0x0c0fe200078c08ff */
[C---:B0-----:R-:W-:Y:S01]  /*f9d0*/  VIADD R5, R13.reuse, UR6 ;  /* 0x000000060d057c36 */ /* 0x041fe20008000000 */
[----:B------:R-:W-:Y:S01]  /*f9e0*/  ISETP.LT.AND P4, PT, R6, UR7, !P0 ;  /* 0x0000000706007c0c */ /* 0x000fe2000c781270 */
[----:B------:R-:W-:Y:S01]  /*f9f0*/  VIADD R6, R0, 0x3c ;  /* 0x0000003c00067836 */ /* 0x000fe20000000000 */
[-C--:B------:R-:W-:Y:S01]  /*fa00*/  LEA.HI.X.SX32 R13, R13, R3.reuse, 0x1, P6 ;  /* 0x000000030d0d7211 */ /* 0x080fe200030f0eff */
[----:B------:R0:W-:Y:S01]  /*fa10*/  @P3 STG.E.U16 desc[UR18][R10.64], R14 ;  /* 0x0000000e0a003986 */ /* 0x0001e2000c101512 */
[C---:B------:R-:W-:Y:S01]  /*fa20*/  LEA R4, P6, R5.reuse, R2, 0x1 ;  /* 0x0000000205047211 */ /* 0x040fe200078c08ff */
[C---:B-1----:R-:W-:Y:S01]  /*fa30*/  VIADD R7, R5.reuse, UR6 ;  /* 0x0000000605077c36 */ /* 0x042fe20008000000 */
[----:B------:R-:W-:Y:S01]  /*fa40*/  ISETP.LT.AND P3, PT, R6, UR7, !P0 ;  /* 0x0000000706007c0c */ /* 0x000fe2000c761270 */
[----:B--2---:R1:W-:Y:S01]  /*fa50*/  @P2 STG.E.U16 desc[UR18][R12.64], R28 ;  /* 0x0000001c0c002986 */ /* 0x0043e2000c101512 */
[----:B------:R-:W-:Y:S01]  /*fa60*/  LEA.HI.X.SX32 R5, R5, R3, 0x1, P6 ;  /* 0x0000000305057211 */ /* 0x000fe200030f0eff */
[----:B------:R-:W-:-:S02]  /*fa70*/  VIADD R9, R7, UR6 ;  /* 0x0000000607097c36 */ /* 0x000fc40008000000 */
[----:B------:R-:W-:Y:S02]  /*fa80*/  VIADD R6, R0, 0x3d ;  /* 0x0000003d00067836 */ /* 0x000fe40000000000 */
[----:B0-----:R-:W-:-:S03]  /*fa90*/  VIADD R11, R9, UR6 ;  /* 0x00000006090b7c36 */ /* 0x001fc60008000000 */
[----:B------:R-:W-:Y:S01]  /*faa0*/  ISETP.LT.AND P2, PT, R6, UR7, !P0 ;  /* 0x0000000706007c0c */ /* 0x000fe2000c741270 */
[----:B------:R-:W-:Y:S01]  /*fab0*/  VIADD R14, R0, 0x3e ;  /* 0x0000003e000e7836 */ /* 0x000fe20000000000 */
[-C--:B------:R-:W-:Y:S01]  /*fac0*/  LEA R6, P6, R7, R2.reuse, 0x1 ;  /* 0x0000000207067211 */ /* 0x080fe200078c08ff */
[----:B------:R-:W-:Y:S01]  /*fad0*/  VIADD R15, R11, UR6 ;  /* 0x000000060b0f7c36 */ /* 0x000fe20008000000 */
[----:B-1----:R-:W-:Y:S01]  /*fae0*/  PRMT R13, R28, 0x7632, R13 ;  /* 0x000076321c0d7816 */ /* 0x002fe2000000000d */
[----:B------:R-:W-:Y:S01]  /*faf0*/  VIADD R0, R0, 0x3f ;  /* 0x0000003f00007836 */ /* 0x000fe20000000000 */
[-C--:B------:R-:W-:Y:S01]  /*fb00*/  LEA.HI.X.SX32 R7, R7, R3.reuse, 0x1, P6 ;  /* 0x0000000307077211 */ /* 0x080fe200030f0eff */
[----:B------:R-:W-:Y:S01]  /*fb10*/  VIADD R16, R15, UR6 ;  /* 0x000000060f107c36 */ /* 0x000fe20008000000 */
[-C--:B------:R-:W-:Y:S01]  /*fb20*/  LEA R10, P6, R11, R2.reuse, 0x1 ;  /* 0x000000020b0a7211 */ /* 0x080fe200078c08ff */
[----:B------:R0:W-:Y:S01]  /*fb30*/  @P1 STG.E.U16 desc[UR18][R4.64], R13 ;  /* 0x0000000d04001986 */ /* 0x0001e2000c101512 */
[----:B------:R-:W-:Y:S01]  /*fb40*/  LEA R8, P1, R9, R2, 0x1 ;  /* 0x0000000209087211 */ /* 0x000fe200078208ff */
[----:B------:R-:W-:Y:S01]  /*fb50*/  VIADD R17, R16, UR6 ;  /* 0x0000000610117c36 */ /* 0x000fe20008000000 */
[-C--:B------:R-:W-:Y:S01]  /*fb60*/  LEA.HI.X.SX32 R11, R11, R3.reuse, 0x1, P6 ;  /* 0x000000030b0b7211 */ /* 0x080fe200030f0eff */
[----:B------:R1:W-:Y:S01]  /*fb70*/  @P5 STG.E.U16 desc[UR18][R6.64], R29 ;  /* 0x0000001d06005986 */ /* 0x0003e2000c101512 */
[----:B------:R-:W-:-:S02]  /*fb80*/  LEA.HI.X.SX32 R9, R9, R3, 0x1, P1 ;  /* 0x0000000309097211 */ /* 0x000fc400008f0eff */
[CC--:B------:R-:W-:Y:S02]  /*fb90*/  LEA R12, P6, R15.reuse, R2.reuse, 0x1 ;  /* 0x000000020f0c7211 */ /* 0x0c0fe400078c08ff */
[C---:B0-----:R-:W-:Y:S02]  /*fba0*/  LEA R4, P1, R16.reuse, R2, 0x1 ;  /* 0x0000000210047211 */ /* 0x041fe400078208ff */
[-C--:B------:R-:W-:Y:S02]  /*fbb0*/  LEA.HI.X.SX32 R13, R15, R3.reuse, 0x1, P6 ;  /* 0x000000030f0d7211 */ /* 0x080fe400030f0eff */
[----:B------:R-:W-:Y:S02]  /*fbc0*/  LEA.HI.X.SX32 R5, R16, R3, 0x1, P1 ;  /* 0x0000000310057211 */ /* 0x000fe400008f0eff */
[----:B------:R-:W-:Y:S02]  /*fbd0*/  ISETP.LT.AND P1, PT, R14, UR7, !P0 ;  /* 0x000000070e007c0c */ /* 0x000fe4000c721270 */
[----:B------:R-:W-:-:S02]  /*fbe0*/  ISETP.LT.AND P0, PT, R0, UR7, !P0 ;  /* 0x0000000700007c0c */ /* 0x000fc4000c701270 */
[----:B------:R-:W-:Y:S02]  /*fbf0*/  PRMT R0, R29, 0x7632, R0 ;  /* 0x000076321d007816 */ /* 0x000fe40000000000 */
[----:B-1----:R-:W-:Y:S02]  /*fc00*/  PRMT R7, R30, 0x7632, R7 ;  /* 0x000076321e077816 */ /* 0x002fe40000000007 */
[C---:B------:R-:W-:Y:S01]  /*fc10*/  LEA R2, P6, R17.reuse, R2, 0x1 ;  /* 0x0000000211027211 */ /* 0x040fe200078c08ff */
[----:B------:R0:W-:Y:S03]  /*fc20*/  @P4 STG.E.U16 desc[UR18][R8.64], R0 ;  /* 0x0000000008004986 */ /* 0x0001e6000c101512 */
[----:B------:R-:W-:Y:S01]  /*fc30*/  LEA.HI.X.SX32 R3, R17, R3, 0x1, P6 ;  /* 0x0000000311037211 */ /* 0x000fe200030f0eff */
[----:B------:R0:W-:Y:S04]  /*fc40*/  @P3 STG.E.U16 desc[UR18][R10.64], R30 ;  /* 0x0000001e0a003986 */ /* 0x0001e8000c101512 */
[----:B------:R0:W-:Y:S04]  /*fc50*/  @P2 STG.E.U16 desc[UR18][R12.64], R7 ;  /* 0x000000070c002986 */ /* 0x0001e8000c101512 */
[----:B------:R0:W-:Y:S01]  /*fc60*/  @P1 STG.E.U16 desc[UR18][R4.64], R31 ;  /* 0x0000001f04001986 */ /* 0x0001e2000c101512 */
[----:B------:R-:W-:Y:S05]  /*fc70*/  @!P0 EXIT ;  /* 0x000000000000894d */ /* 0x000fea0003800000 */
[----:B0-----:R-:W-:-:S05]  /*fc80*/  PRMT R31, R31, 0x7632, R31 ;  /* 0x000076321f1f7816 */ /* 0x001fca000000001f */
[----:B------:R-:W-:Y:S01]  /*fc90*/  STG.E.U16 desc[UR18][R2.64], R31 ;  /* 0x0000001f02007986 */ /* 0x000fe2000c101512 */
[----:B------:R-:W-:Y:S05]  /*fca0*/  EXIT ;  /* 0x000000000000794d */ /* 0x000fea0003800000 */
.L_x_3:
[----:B------:R-:W-:-:S00]  /*fcb0*/  BRA `(.L_x_3) ;  /* 0xfffffffc00fc7947 */ /* 0x000fc0000383ffff */
[----:B------:R-:W-:-:S00]  /*fcc0*/  NOP ;  /* 0x0000000000007918 */ /* 0x000fc00000000000 */
        /* <DEDUP_REMOVED lines=11> */
.L_x_4:


//--------------------- .nv.shared.matmul_kernel  --------------------------
	.section	.nv.shared.matmul_kernel,"aw",@nobits
	.sectionflags	@""
	.align	16
	.zero		1024


//--------------------- .nv.shared.reserved.0     --------------------------
	.section	.nv.shared.reserved.0,"aw",@nobits
	.weak		__nv_reservedSMEM_offset_0_alias
	.size		__nv_reservedSMEM_offset_0_alias, 0, 0
	.other		__nv_reservedSMEM_offset_0_alias,@"STO_CUDA_RESERVED_SHARED STV_DEFAULT"
__nv_reservedSMEM_offset_0_alias:
	.zero		0


//--------------------- .nv.constant0.matmul_kernel --------------------------
	.section	.nv.constant0.matmul_kernel,"a",@progbits
	.sectionflags	@""
	.align	4
.nv.constant0.matmul_kernel:
	.zero		608


//--------------------- SYMBOLS --------------------------

	.type		.nv.reservedSmem.offset0,@object
	.size		.nv.reservedSmem.offset0,0x4
